	.target	sm_100a

	.elftype	@"ET_EXEC"


//--------------------- .note.nv.tkinfo           --------------------------
	.section	.note.nv.tkinfo,"",@"SHT_NOTE"
	.sectionflags	@"SHF_NOTE_NV_TKINFO"
	.tkinfo
        /*0018*/ 	.word	0x00000002
        /*0030*/ 	.string	""
        /*0030*/ 	.string	"ptxas"
        /*0030*/ 	.string	"Cuda compilation tools, release 13.0, V13.0.88"
        /*0030*/ 	.string	"Build cuda_13.0.r13.0/compiler.36424714_0"
        /*0030*/ 	.string	"-arch sm_100a -m 64 "



//--------------------- .note.nv.cuinfo           --------------------------
	.section	.note.nv.cuinfo,"",@"SHT_NOTE"
	.sectionflags	@"SHF_NOTE_NV_CUINFO"
        /*0018*/ 	.short	0x0002
        /*001a*/ 	.short	0x0064
        /*001c*/ 	.short	0x0082
	.zero		2


//--------------------- .nv.info                  --------------------------
	.section	.nv.info,"",@"SHT_CUDA_INFO"
	.align	4


	//----- nvinfo : EIATTR_REGCOUNT
	.align		4
        /*0000*/ 	.byte	0x04, 0x2f
        /*0002*/ 	.short	(.L_20 - .L_19)
	.align		4
.L_19:
        /*0004*/ 	.word	index@(_ZN7cutlass13device_kernelINS_4gemm6kernel13GemmUniversalIN4cute5tupleIJiiiiEEENS1_10collective13CollectiveMmaINS1_35MainloopSm100TmaUmmaWarpSpecializedILi4ELi2ELi2ENS5_IJNS4_1CILi1EEESB_SB_EEEEENS5_IJNSA_ILi128EEENSA_ILi256EEENSA_ILi32EEEEEEaNS5_IJlSB_lEEEaSI_NS4_8TiledMMAINS4_8MMA_AtomIJNS4_15SM100_MMA_S8_SSIaaiLi128ELi256ELNS4_4UMMA5MajorE0ELSN_0ELNSM_8SaturateE0EEEEEENS4_6LayoutISC_NS5_IJNSA_ILi0EEESS_SS_EEEEENS5_IJNS4_10UnderscoreESV_SV_EEEEENS4_13SM90_TMA_LOADENS4_14ComposedLayoutINS4_7SwizzleILi1ELi4ELi3EEENS4_18smem_ptr_flag_bitsILi8EEENSR_INS5_IJNSA_ILi8EEESG_EEENS5_IJSG_SB_EEEEEEEvNS4_8identityESY_S18_vS19_EENS_8epilogue10collective18CollectiveEpilogueINS1B_23Sm100TmaWarpSpecializedILi4ELi2ELi64ELb0ELb0EEEJSH_NS5_IJNSR_ISE_SB_EENSR_INSA_ILi64EEESB_EEEEEaSI_aSI_NS1B_6fusion15FusionCallbacksIS1F_NS1K_17LinearCombinationIaiaiLNS_15FloatRoundStyleE2EEESH_S1J_JEEENS4_5SM1004TMEM4LOAD26SM100_TMEM_LOAD_32dp32b64xESY_NSZ_INS10_ILi2ELi4ELi3EEES13_NSR_INS5_IJS14_S1H_EEENS5_IJS1H_SB_EEEEEEENS4_39AutoVectorizingCopyWithAssumedAlignmentILi128EEENS4_14SM90_TMA_STOREES1Y_S20_S20_EEEvvEEEEvNT_6ParamsE)
        /*0008*/ 	.word	0x000000af


	//----- nvinfo : EIATTR_FRAME_SIZE
	.align		4
.L_20:
        /*000c*/ 	.byte	0x04, 0x11
        /*000e*/ 	.short	(.L_22 - .L_21)
	.align		4
.L_21:
        /*0010*/ 	.word	index@($__internal_2_$__cuda_sm10x_tcgen05_guardrail_trap_unallocated_columns_being_dealloced)
        /*0014*/ 	.word	0x00000000


	//----- nvinfo : EIATTR_FRAME_SIZE
	.align		4
.L_22:
        /*0018*/ 	.byte	0x04, 0x11
        /*001a*/ 	.short	(.L_24 - .L_23)
	.align		4
.L_23:
        /*001c*/ 	.word	index@($__internal_1_$__cuda_sm10x_tcgen05_guardrail_trap_phase_invalid_during_alloc)
        /*0020*/ 	.word	0x00000000


	//----- nvinfo : EIATTR_FRAME_SIZE
	.align		4
.L_24:
        /*0024*/ 	.byte	0x04, 0x11
        /*0026*/ 	.short	(.L_26 - .L_25)
	.align		4
.L_25:
        /*0028*/ 	.word	index@($__internal_0_$__cuda_sm10x_tcgen05_guardrail_trap_col_being_dealloced_not_returned_by_alloc)
        /*002c*/ 	.word	0x00000000


	//----- nvinfo : EIATTR_FRAME_SIZE
	.align		4
.L_26:
        /*0030*/ 	.byte	0x04, 0x11
        /*0032*/ 	.short	(.L_28 - .L_27)
	.align		4
.L_27:
        /*0034*/ 	.word	index@(_ZN7cutlass13device_kernelINS_4gemm6kernel13GemmUniversalIN4cute5tupleIJiiiiEEENS1_10collective13CollectiveMmaINS1_35MainloopSm100TmaUmmaWarpSpecializedILi4ELi2ELi2ENS5_IJNS4_1CILi1EEESB_SB_EEEEENS5_IJNSA_ILi128EEENSA_ILi256EEENSA_ILi32EEEEEEaNS5_IJlSB_lEEEaSI_NS4_8TiledMMAINS4_8MMA_AtomIJNS4_15SM100_MMA_S8_SSIaaiLi128ELi256ELNS4_4UMMA5MajorE0ELSN_0ELNSM_8SaturateE0EEEEEENS4_6LayoutISC_NS5_IJNSA_ILi0EEESS_SS_EEEEENS5_IJNS4_10UnderscoreESV_SV_EEEEENS4_13SM90_TMA_LOADENS4_14ComposedLayoutINS4_7SwizzleILi1ELi4ELi3EEENS4_18smem_ptr_flag_bitsILi8EEENSR_INS5_IJNSA_ILi8EEESG_EEENS5_IJSG_SB_EEEEEEEvNS4_8identityESY_S18_vS19_EENS_8epilogue10collective18CollectiveEpilogueINS1B_23Sm100TmaWarpSpecializedILi4ELi2ELi64ELb0ELb0EEEJSH_NS5_IJNSR_ISE_SB_EENSR_INSA_ILi64EEESB_EEEEEaSI_aSI_NS1B_6fusion15FusionCallbacksIS1F_NS1K_17LinearCombinationIaiaiLNS_15FloatRoundStyleE2EEESH_S1J_JEEENS4_5SM1004TMEM4LOAD26SM100_TMEM_LOAD_32dp32b64xESY_NSZ_INS10_ILi2ELi4ELi3EEES13_NSR_INS5_IJS14_S1H_EEENS5_IJS1H_SB_EEEEEEENS4_39AutoVectorizingCopyWithAssumedAlignmentILi128EEENS4_14SM90_TMA_STOREES1Y_S20_S20_EEEvvEEEEvNT_6ParamsE)
        /*0038*/ 	.word	0x00000000


	//----- nvinfo : EIATTR_MIN_STACK_SIZE
	.align		4
.L_28:
        /*003c*/ 	.byte	0x04, 0x12
        /*003e*/ 	.short	(.L_30 - .L_29)
	.align		4
.L_29:
        /*0040*/ 	.word	index@(_ZN7cutlass13device_kernelINS_4gemm6kernel13GemmUniversalIN4cute5tupleIJiiiiEEENS1_10collective13CollectiveMmaINS1_35MainloopSm100TmaUmmaWarpSpecializedILi4ELi2ELi2ENS5_IJNS4_1CILi1EEESB_SB_EEEEENS5_IJNSA_ILi128EEENSA_ILi256EEENSA_ILi32EEEEEEaNS5_IJlSB_lEEEaSI_NS4_8TiledMMAINS4_8MMA_AtomIJNS4_15SM100_MMA_S8_SSIaaiLi128ELi256ELNS4_4UMMA5MajorE0ELSN_0ELNSM_8SaturateE0EEEEEENS4_6LayoutISC_NS5_IJNSA_ILi0EEESS_SS_EEEEENS5_IJNS4_10UnderscoreESV_SV_EEEEENS4_13SM90_TMA_LOADENS4_14ComposedLayoutINS4_7SwizzleILi1ELi4ELi3EEENS4_18smem_ptr_flag_bitsILi8EEENSR_INS5_IJNSA_ILi8EEESG_EEENS5_IJSG_SB_EEEEEEEvNS4_8identityESY_S18_vS19_EENS_8epilogue10collective18CollectiveEpilogueINS1B_23Sm100TmaWarpSpecializedILi4ELi2ELi64ELb0ELb0EEEJSH_NS5_IJNSR_ISE_SB_EENSR_INSA_ILi64EEESB_EEEEEaSI_aSI_NS1B_6fusion15FusionCallbacksIS1F_NS1K_17LinearCombinationIaiaiLNS_15FloatRoundStyleE2EEESH_S1J_JEEENS4_5SM1004TMEM4LOAD26SM100_TMEM_LOAD_32dp32b64xESY_NSZ_INS10_ILi2ELi4ELi3EEES13_NSR_INS5_IJS14_S1H_EEENS5_IJS1H_SB_EEEEEEENS4_39AutoVectorizingCopyWithAssumedAlignmentILi128EEENS4_14SM90_TMA_STOREES1Y_S20_S20_EEEvvEEEEvNT_6ParamsE)
        /*0044*/ 	.word	0x00000000
.L_30:


//--------------------- .nv.compat                --------------------------
	.section	.nv.compat,"",@"SHT_CUDA_COMPAT_INFO"
	.align	4
        /*0000*/ 	.byte	0x02, 0x09, 0x01, 0x00, 0x02, 0x02, 0x03, 0x00, 0x02, 0x05, 0x06, 0x00, 0x03, 0x07, 0x01, 0x01
        /*0010*/ 	.byte	0x02, 0x03, 0x01, 0x00, 0x02, 0x06, 0x01, 0x00, 0x04, 0x0b, 0x08, 0x00, 0x01, 0x00, 0x00, 0x00
        /*0020*/ 	.byte	0x00, 0x00, 0x00, 0x00


//--------------------- .nv.info._ZN7cutlass13device_kernelINS_4gemm6kernel13GemmUniversalIN4cute5tupleIJiiiiEEENS1_10collective13CollectiveMmaINS1_35MainloopSm100TmaUmmaWarpSpecializedILi4ELi2ELi2ENS5_IJNS4_1CILi1EEESB_SB_EEEEENS5_IJNSA_ILi128EEENSA_ILi256EEENSA_ILi32EEEEEEaNS5_IJlSB_lEEEaSI_NS4_8TiledMMAINS4_8MMA_AtomIJNS4_15SM100_MMA_S8_SSIaaiLi128ELi256ELNS4_4UMMA5MajorE0ELSN_0ELNSM_8SaturateE0EEEEEENS4_6LayoutISC_NS5_IJNSA_ILi0EEESS_SS_EEEEENS5_IJNS4_10UnderscoreESV_SV_EEEEENS4_13SM90_TMA_LOADENS4_14ComposedLayoutINS4_7SwizzleILi1ELi4ELi3EEENS4_18smem_ptr_flag_bitsILi8EEENSR_INS5_IJNSA_ILi8EEESG_EEENS5_IJSG_SB_EEEEEEEvNS4_8identityESY_S18_vS19_EENS_8epilogue10collective18CollectiveEpilogueINS1B_23Sm100TmaWarpSpecializedILi4ELi2ELi64ELb0ELb0EEEJSH_NS5_IJNSR_ISE_SB_EENSR_INSA_ILi64EEESB_EEEEEaSI_aSI_NS1B_6fusion15FusionCallbacksIS1F_NS1K_17LinearCombinationIaiaiLNS_15FloatRoundStyleE2EEESH_S1J_JEEENS4_5SM1004TMEM4LOAD26SM100_TMEM_LOAD_32dp32b64xESY_NSZ_INS10_ILi2ELi4ELi3EEES13_NSR_INS5_IJS14_S1H_EEENS5_IJS1H_SB_EEEEEEENS4_39AutoVectorizingCopyWithAssumedAlignmentILi128EEENS4_14SM90_TMA_STOREES1Y_S20_S20_EEEvvEEEEvNT_6ParamsE --------------------------
	.section	.nv.info._ZN7cutlass13device_kernelINS_4gemm6kernel13GemmUniversalIN4cute5tupleIJiiiiEEENS1_10collective13CollectiveMmaINS1_35MainloopSm100TmaUmmaWarpSpecializedILi4ELi2ELi2ENS5_IJNS4_1CILi1EEESB_SB_EEEEENS5_IJNSA_ILi128EEENSA_ILi256EEENSA_ILi32EEEEEEaNS5_IJlSB_lEEEaSI_NS4_8TiledMMAINS4_8MMA_AtomIJNS4_15SM100_MMA_S8_SSIaaiLi128ELi256ELNS4_4UMMA5MajorE0ELSN_0ELNSM_8SaturateE0EEEEEENS4_6LayoutISC_NS5_IJNSA_ILi0EEESS_SS_EEEEENS5_IJNS4_10UnderscoreESV_SV_EEEEENS4_13SM90_TMA_LOADENS4_14ComposedLayoutINS4_7SwizzleILi1ELi4ELi3EEENS4_18smem_ptr_flag_bitsILi8EEENSR_INS5_IJNSA_ILi8EEESG_EEENS5_IJSG_SB_EEEEEEEvNS4_8identityESY_S18_vS19_EENS_8epilogue10collective18CollectiveEpilogueINS1B_23Sm100TmaWarpSpecializedILi4ELi2ELi64ELb0ELb0EEEJSH_NS5_IJNSR_ISE_SB_EENSR_INSA_ILi64EEESB_EEEEEaSI_aSI_NS1B_6fusion15FusionCallbacksIS1F_NS1K_17LinearCombinationIaiaiLNS_15FloatRoundStyleE2EEESH_S1J_JEEENS4_5SM1004TMEM4LOAD26SM100_TMEM_LOAD_32dp32b64xESY_NSZ_INS10_ILi2ELi4ELi3EEES13_NSR_INS5_IJS14_S1H_EEENS5_IJS1H_SB_EEEEEEENS4_39AutoVectorizingCopyWithAssumedAlignmentILi128EEENS4_14SM90_TMA_STOREES1Y_S20_S20_EEEvvEEEEvNT_6ParamsE,"",@"SHT_CUDA_INFO"
	.sectionflags	@""
	.align	4


	//----- nvinfo : EIATTR_CUDA_API_VERSION
	.align		4
        /*0000*/ 	.byte	0x04, 0x37
        /*0002*/ 	.short	(.L_32 - .L_31)
.L_31:
        /*0004*/ 	.word	0x00000082


	//----- nvinfo : EIATTR_KPARAM_INFO
	.align		4
.L_32:
        /*0008*/ 	.byte	0x04, 0x17
        /*000a*/ 	.short	(.L_34 - .L_33)
.L_33:
        /*000c*/ 	.word	0x00000000
        /*0010*/ 	.short	0x0000
        /*0012*/ 	.short	0x0000
        /*0014*/ 	.byte	0x00, 0xf0, 0x01, 0x20


	//----- nvinfo : EIATTR_AT_ENTRY_FRAGMENTS
	.align		4
.L_34:
        /*0018*/ 	.byte	0x04, 0x4f
        /*001a*/ 	.short	(.L_36 - .L_35)


	//   ....[0]....
.L_35:
        /*001c*/ 	.word	0x00000006


	//----- nvinfo : EIATTR_RESERVED_SMEM_USED
	.align		4
.L_36:
        /*0020*/ 	.byte	0x01, 0x41
	.zero		2


	//----- nvinfo : EIATTR_SPARSE_MMA_MASK
	.align		4
        /*0024*/ 	.byte	0x03, 0x50
        /*0026*/ 	.short	0x0000


	//----- nvinfo : EIATTR_TCGEN05_1CTA_USED
	.align		4
        /*0028*/ 	.byte	0x01, 0x51
	.zero		2


	//----- nvinfo : EIATTR_MAXREG_COUNT
	.align		4
        /*002c*/ 	.byte	0x03, 0x1b
        /*002e*/ 	.short	0x00ff


	//----- nvinfo : EIATTR_NUM_BARRIERS
	.align		4
        /*0030*/ 	.byte	0x02, 0x4c
        /*0032*/ 	.byte	0x07
	.zero		1


	//----- nvinfo : EIATTR_EXTERNS
	.align		4
        /*0034*/ 	.byte	0x04, 0x0f
        /*0036*/ 	.short	(.L_38 - .L_37)


	//   ....[0]....
	.align		4
.L_37:
        /*0038*/ 	.word	index@(__assertfail)


	//----- nvinfo : EIATTR_MERCURY_ISA_VERSION
	.align		4
.L_38:
        /*003c*/ 	.byte	0x03, 0x5f
        /*003e*/ 	.short	0x0101


	//----- nvinfo : EIATTR_INT_WARP_WIDE_INSTR_OFFSETS
	.align		4
        /*0040*/ 	.byte	0x04, 0x31
        /*0042*/ 	.short	(.L_40 - .L_39)


	//   ....[0]....
.L_39:
        /*0044*/ 	.word	0x00001db0


	//   ....[1]....
        /*0048*/ 	.word	0x00003590


	//   ....[2]....
        /*004c*/ 	.word	0x000035b0


	//   ....[3]....
        /*0050*/ 	.word	0x000035e0


	//   ....[4]....
        /*0054*/ 	.word	0x00003f20


	//   ....[5]....
        /*0058*/ 	.word	0x00003f90


	//   ....[6]....
        /*005c*/ 	.word	0x00004070


	//   ....[7]....
        /*0060*/ 	.word	0x000040f0


	//   ....[8]....
        /*0064*/ 	.word	0x00004200


	//   ....[9]....
        /*0068*/ 	.word	0x00004290


	//   ....[10]....
        /*006c*/ 	.word	0x00004470


	//   ....[11]....
        /*0070*/ 	.word	0x000045d0


	//----- nvinfo : EIATTR_COOP_GROUP_MASK_REGIDS
	.align		4
.L_40:
        /*0074*/ 	.byte	0x04, 0x29
        /*0076*/ 	.short	(.L_42 - .L_41)


	//   ....[0]....
.L_41:
        /*0078*/ 	.word	0xffffffff


	//   ....[1]....
        /*007c*/ 	.word	0xffffffff


	//   ....[2]....
        /*0080*/ 	.word	0xffffffff


	//   ....[3]....
        /*0084*/ 	.word	0xffffffff


	//   ....[4]....
        /*0088*/ 	.word	0xffffffff


	//   ....[5]....
        /*008c*/ 	.word	0xffffffff


	//   ....[6]....
        /*0090*/ 	.word	0xffffffff


	//   ....[7]....
        /*0094*/ 	.word	0xffffffff


	//   ....[8]....
        /*0098*/ 	.word	0xffffffff


	//   ....[9]....
        /*009c*/ 	.word	0xffffffff


	//   ....[10]....
        /*00a0*/ 	.word	0xffffffff


	//   ....[11]....
        /*00a4*/ 	.word	0xffffffff


	//   ....[12]....
        /*00a8*/ 	.word	0xffffffff


	//----- nvinfo : EIATTR_COOP_GROUP_INSTR_OFFSETS
	.align		4
.L_42:
        /*00ac*/ 	.byte	0x04, 0x28
        /*00ae*/ 	.short	(.L_44 - .L_43)


	//   ....[0]....
.L_43:
        /*00b0*/ 	.word	0x00000090


	//   ....[1]....
        /*00b4*/ 	.word	0x000004d0


	//   ....[2]....
        /*00b8*/ 	.word	0x00000640


	//   ....[3]....
        /*00bc*/ 	.word	0x000007e0


	//   ....[4]....
        /*00c0*/ 	.word	0x000008e0


	//   ....[5]....
        /*00c4*/ 	.word	0x00000a50


	//   ....[6]....
        /*00c8*/ 	.word	0x00000bb0


	//   ....[7]....
        /*00cc*/ 	.word	0x00001c90


	//   ....[8]....
        /*00d0*/ 	.word	0x00002a70


	//   ....[9]....
        /*00d4*/ 	.word	0x00002c80


	//   ....[10]....
        /*00d8*/ 	.word	0x00002cb0


	//   ....[11]....
        /*00dc*/ 	.word	0x00003470


	//   ....[12]....
        /*00e0*/ 	.word	0x000036a0


	//----- nvinfo : EIATTR_VRC_CTA_INIT_COUNT
	.align		4
.L_44:
        /*00e4*/ 	.byte	0x02, 0x4a
        /*00e6*/ 	.byte	0x80
	.zero		1


	//----- nvinfo : EIATTR_SYSCALL_OFFSETS
	.align		4
        /*00e8*/ 	.byte	0x04, 0x46
        /*00ea*/ 	.short	(.L_46 - .L_45)


	//   ....[0]....
.L_45:
        /*00ec*/ 	.word	0x00005050


	//   ....[1]....
        /*00f0*/ 	.word	0x00005190


	//   ....[2]....
        /*00f4*/ 	.word	0x000059f0


	//   ....[3]....
        /*00f8*/ 	.word	0x00006ff0


	//   ....[4]....
        /*00fc*/ 	.word	0x00008590


	//   ....[5]....
        /*0100*/ 	.word	0x00009b60


	//----- nvinfo : EIATTR_MBARRIER_INSTR_OFFSETS
	.align		4
.L_46:
        /*0104*/ 	.byte	0x04, 0x39
        /*0106*/ 	.short	(.L_48 - .L_47)


	//   ....[0]....
.L_47:
        /*0108*/ 	.word	0x000005b0
        /*010c*/ 	.word	0x000000ff
        /*0110*/ 	.word	0x00000000
        /*0114*/ 	.short	0x0100
        /*0116*/ 	.byte	0x05
	.zero		1


	//   ....[1]....
        /*0118*/ 	.word	0x000005c0
        /*011c*/ 	.word	0x000000ff
        /*0120*/ 	.word	0x00000020
        /*0124*/ 	.short	0x0100
        /*0126*/ 	.byte	0x05
	.zero		1


	//   ....[2]....
        /*0128*/ 	.word	0x000005d0
        /*012c*/ 	.word	0x000000ff
        /*0130*/ 	.word	0x00000008
        /*0134*/ 	.short	0x0100
        /*0136*/ 	.byte	0x05
	.zero		1


	//   ....[3]....
        /*0138*/ 	.word	0x000005e0
        /*013c*/ 	.word	0x000000ff
        /*0140*/ 	.word	0x00000028
        /*0144*/ 	.short	0x0100
        /*0146*/ 	.byte	0x05
	.zero		1


	//   ....[4]....
        /*0148*/ 	.word	0x000005f0
        /*014c*/ 	.word	0x000000ff
        /*0150*/ 	.word	0x00000010
        /*0154*/ 	.short	0x0100
        /*0156*/ 	.byte	0x05
	.zero		1


	//   ....[5]....
        /*0158*/ 	.word	0x00000600
        /*015c*/ 	.word	0x000000ff
        /*0160*/ 	.word	0x00000030
        /*0164*/ 	.short	0x0100
        /*0166*/ 	.byte	0x05
	.zero		1


	//   ....[6]....
        /*0168*/ 	.word	0x00000610
        /*016c*/ 	.word	0x000000ff
        /*0170*/ 	.word	0x00000018
        /*0174*/ 	.short	0x0100
        /*0176*/ 	.byte	0x05
	.zero		1


	//   ....[7]....
        /*0178*/ 	.word	0x00000620
        /*017c*/ 	.word	0x000000ff
        /*0180*/ 	.word	0x00000038
        /*0184*/ 	.short	0x0100
        /*0186*/ 	.byte	0x05
	.zero		1


	//   ....[8]....
        /*0188*/ 	.word	0x00000750
        /*018c*/ 	.word	0x000000ff
        /*0190*/ 	.word	0x00000040
        /*0194*/ 	.short	0x0100
        /*0196*/ 	.byte	0x07
	.zero		1


	//   ....[9]....
        /*0198*/ 	.word	0x00000760
        /*019c*/ 	.word	0x000000ff
        /*01a0*/ 	.word	0x00000060
        /*01a4*/ 	.short	0x0100
        /*01a6*/ 	.byte	0x07
	.zero		1


	//   ....[10]....
        /*01a8*/ 	.word	0x00000770
        /*01ac*/ 	.word	0x000000ff
        /*01b0*/ 	.word	0x00000048
        /*01b4*/ 	.short	0x0100
        /*01b6*/ 	.byte	0x07
	.zero		1


	//   ....[11]....
        /*01b8*/ 	.word	0x00000780
        /*01bc*/ 	.word	0x000000ff
        /*01c0*/ 	.word	0x00000068
        /*01c4*/ 	.short	0x0100
        /*01c6*/ 	.byte	0x07
	.zero		1


	//   ....[12]....
        /*01c8*/ 	.word	0x00000790
        /*01cc*/ 	.word	0x000000ff
        /*01d0*/ 	.word	0x00000050
        /*01d4*/ 	.short	0x0100
        /*01d6*/ 	.byte	0x07
	.zero		1


	//   ....[13]....
        /*01d8*/ 	.word	0x000007a0
        /*01dc*/ 	.word	0x000000ff
        /*01e0*/ 	.word	0x00000070
        /*01e4*/ 	.short	0x0100
        /*01e6*/ 	.byte	0x07
	.zero		1


	//   ....[14]....
        /*01e8*/ 	.word	0x000007b0
        /*01ec*/ 	.word	0x000000ff
        /*01f0*/ 	.word	0x00000058
        /*01f4*/ 	.short	0x0100
        /*01f6*/ 	.byte	0x07
	.zero		1


	//   ....[15]....
        /*01f8*/ 	.word	0x000007c0
        /*01fc*/ 	.word	0x000000ff
        /*0200*/ 	.word	0x00000078
        /*0204*/ 	.short	0x0100
        /*0206*/ 	.byte	0x07
	.zero		1


	//   ....[16]....
        /*0208*/ 	.word	0x000008b0
        /*020c*/ 	.word	0x000000ff
        /*0210*/ 	.word	0x00000080
        /*0214*/ 	.short	0x0100
        /*0216*/ 	.byte	0x05
	.zero		1


	//   ....[17]....
        /*0218*/ 	.word	0x000008c0
        /*021c*/ 	.word	0x000000ff
        /*0220*/ 	.word	0x00000088
        /*0224*/ 	.short	0x0100
        /*0226*/ 	.byte	0x05
	.zero		1


	//   ....[18]....
        /*0228*/ 	.word	0x00000a00
        /*022c*/ 	.word	0x000000ff
        /*0230*/ 	.word	0x00000090
        /*0234*/ 	.short	0x0100
        /*0236*/ 	.byte	0x05
	.zero		1


	//   ....[19]....
        /*0238*/ 	.word	0x00000a10
        /*023c*/ 	.word	0x000000ff
        /*0240*/ 	.word	0x000000a0
        /*0244*/ 	.short	0x0100
        /*0246*/ 	.byte	0x05
	.zero		1


	//   ....[20]....
        /*0248*/ 	.word	0x00000a20
        /*024c*/ 	.word	0x000000ff
        /*0250*/ 	.word	0x00000098
        /*0254*/ 	.short	0x0100
        /*0256*/ 	.byte	0x05
	.zero		1


	//   ....[21]....
        /*0258*/ 	.word	0x00000a30
        /*025c*/ 	.word	0x000000ff
        /*0260*/ 	.word	0x000000a8
        /*0264*/ 	.short	0x0100
        /*0266*/ 	.byte	0x05
	.zero		1


	//   ....[22]....
        /*0268*/ 	.word	0x00000b60
        /*026c*/ 	.word	0x000000ff
        /*0270*/ 	.word	0x000000b0
        /*0274*/ 	.short	0x0100
        /*0276*/ 	.byte	0x07
	.zero		1


	//   ....[23]....
        /*0278*/ 	.word	0x00000b70
        /*027c*/ 	.word	0x000000ff
        /*0280*/ 	.word	0x000000c0
        /*0284*/ 	.short	0x0100
        /*0286*/ 	.byte	0x07
	.zero		1


	//   ....[24]....
        /*0288*/ 	.word	0x00000b80
        /*028c*/ 	.word	0x000000ff
        /*0290*/ 	.word	0x000000b8
        /*0294*/ 	.short	0x0100
        /*0296*/ 	.byte	0x07
	.zero		1


	//   ....[25]....
        /*0298*/ 	.word	0x00000b90
        /*029c*/ 	.word	0x000000ff
        /*02a0*/ 	.word	0x000000c8
        /*02a4*/ 	.short	0x0100
        /*02a6*/ 	.byte	0x07
	.zero		1


	//   ....[26]....
        /*02a8*/ 	.word	0x00000c80
        /*02ac*/ 	.word	0x000000ff
        /*02b0*/ 	.word	0x000000d0
        /*02b4*/ 	.short	0x0100
        /*02b6*/ 	.byte	0x05
	.zero		1


	//   ....[27]....
        /*02b8*/ 	.word	0x00000c90
        /*02bc*/ 	.word	0x000000ff
        /*02c0*/ 	.word	0x000000e0
        /*02c4*/ 	.short	0x0100
        /*02c6*/ 	.byte	0x05
	.zero		1


	//   ....[28]....
        /*02c8*/ 	.word	0x00000ca0
        /*02cc*/ 	.word	0x000000ff
        /*02d0*/ 	.word	0x000000d8
        /*02d4*/ 	.short	0x0100
        /*02d6*/ 	.byte	0x05
	.zero		1


	//   ....[29]....
        /*02d8*/ 	.word	0x00000cb0
        /*02dc*/ 	.word	0x000000ff
        /*02e0*/ 	.word	0x000000e8
        /*02e4*/ 	.short	0x0100
        /*02e6*/ 	.byte	0x05
	.zero		1


	//   ....[30]....
        /*02e8*/ 	.word	0x00001590
        /*02ec*/ 	.word	0x00000003
        /*02f0*/ 	.word	0x000000e0
        /*02f4*/ 	.short	0x010a
        /*02f6*/ 	.byte	0xff
	.zero		1


	//   ....[31]....
        /*02f8*/ 	.word	0x000015c0
        /*02fc*/ 	.word	0x00000003
        /*0300*/ 	.word	0x000000d0
        /*0304*/ 	.short	0x0101
        /*0306*/ 	.byte	0xff
	.zero		1


	//   ....[32]....
        /*0308*/ 	.word	0x00001690
        /*030c*/ 	.word	0x000000ff
        /*0310*/ 	.word	0x00000020
        /*0314*/ 	.short	0x010a
        /*0316*/ 	.byte	0x08
	.zero		1


	//   ....[33]....
        /*0318*/ 	.word	0x00001730
        /*031c*/ 	.word	0x000000ff
        /*0320*/ 	.word	0x00000020
        /*0324*/ 	.short	0x010a
        /*0326*/ 	.byte	0x21
	.zero		1


	//   ....[34]....
        /*0328*/ 	.word	0x00001880
        /*032c*/ 	.word	0x000000ff
        /*0330*/ 	.word	0x00000020
        /*0334*/ 	.short	0x010a
        /*0336*/ 	.byte	0x08
	.zero		1


	//   ....[35]....
        /*0338*/ 	.word	0x00001990
        /*033c*/ 	.word	0x000000ff
        /*0340*/ 	.word	0x00000088
        /*0344*/ 	.short	0x0101
        /*0346*/ 	.byte	0x04
	.zero		1


	//   ....[36]....
        /*0348*/ 	.word	0x000019b0
        /*034c*/ 	.word	0x000000ff
        /*0350*/ 	.word	0x00000020
        /*0354*/ 	.short	0x010a
        /*0356*/ 	.byte	0x08
	.zero		1


	//   ....[37]....
        /*0358*/ 	.word	0x00001a30
        /*035c*/ 	.word	0x000000ff
        /*0360*/ 	.word	0x00000020
        /*0364*/ 	.short	0x010a
        /*0366*/ 	.byte	0x11
	.zero		1


	//   ....[38]....
        /*0368*/ 	.word	0x00001b80
        /*036c*/ 	.word	0x000000ff
        /*0370*/ 	.word	0x00000020
        /*0374*/ 	.short	0x010a
        /*0376*/ 	.byte	0x08
	.zero		1


	//   ....[39]....
        /*0378*/ 	.word	0x00001cc0
        /*037c*/ 	.word	0x00000002
        /*0380*/ 	.word	0x00000090
        /*0384*/ 	.short	0x010a
        /*0386*/ 	.byte	0xff
	.zero		1


	//   ....[40]....
        /*0388*/ 	.word	0x00001d80
        /*038c*/ 	.word	0x00000002
        /*0390*/ 	.word	0x00000000
        /*0394*/ 	.short	0x0101
        /*0396*/ 	.byte	0xff
	.zero		1


	//   ....[41]....
        /*0398*/ 	.word	0x000022e0
        /*039c*/ 	.word	0x000000ff
        /*03a0*/ 	.word	0x00000000
        /*03a4*/ 	.short	0x010a
        /*03a6*/ 	.byte	0x05
	.zero		1


	//   ....[42]....
        /*03a8*/ 	.word	0x00002370
        /*03ac*/ 	.word	0x000000ff
        /*03b0*/ 	.word	0x00000000
        /*03b4*/ 	.short	0x010a
        /*03b6*/ 	.byte	0x05
	.zero		1


	//   ....[43]....
        /*03b8*/ 	.word	0x00002400
        /*03bc*/ 	.word	0x000000ff
        /*03c0*/ 	.word	0x00000000
        /*03c4*/ 	.short	0x010a
        /*03c6*/ 	.byte	0x05
	.zero		1


	//   ....[44]....
        /*03c8*/ 	.word	0x000024a0
        /*03cc*/ 	.word	0x00000000
        /*03d0*/ 	.word	0x00000000
        /*03d4*/ 	.short	0x010a
        /*03d6*/ 	.byte	0xff
	.zero		1


	//   ....[45]....
        /*03d8*/ 	.word	0x000025c0
        /*03dc*/ 	.word	0x00000000
        /*03e0*/ 	.word	0x000000d0
        /*03e4*/ 	.short	0x010a
        /*03e6*/ 	.byte	0xff
	.zero		1


	//   ....[46]....
        /*03e8*/ 	.word	0x00002620
        /*03ec*/ 	.word	0x00000004
        /*03f0*/ 	.word	0x00000000
        /*03f4*/ 	.short	0x0101
        /*03f6*/ 	.byte	0xff
	.zero		1


	//   ....[47]....
        /*03f8*/ 	.word	0x00002640
        /*03fc*/ 	.word	0x000000ff
        /*0400*/ 	.word	0x000000a0
        /*0404*/ 	.short	0x010a
        /*0406*/ 	.byte	0x05
	.zero		1


	//   ....[48]....
        /*0408*/ 	.word	0x00002760
        /*040c*/ 	.word	0x00000000
        /*0410*/ 	.word	0x00000090
        /*0414*/ 	.short	0x010a
        /*0416*/ 	.byte	0xff
	.zero		1


	//   ....[49]....
        /*0418*/ 	.word	0x00002870
        /*041c*/ 	.word	0x00000000
        /*0420*/ 	.word	0x00000000
        /*0424*/ 	.short	0x0101
        /*0426*/ 	.byte	0xff
	.zero		1


	//   ....[50]....
        /*0428*/ 	.word	0x00002900
        /*042c*/ 	.word	0x000000ff
        /*0430*/ 	.word	0x000000a0
        /*0434*/ 	.short	0x0106
        /*0436*/ 	.byte	0x05
	.zero		1


	//   ....[51]....
        /*0438*/ 	.word	0x00002920
        /*043c*/ 	.word	0x000000ff
        /*0440*/ 	.word	0x000000a0
        /*0444*/ 	.short	0x010a
        /*0446*/ 	.byte	0x05
	.zero		1


	//   ....[52]....
        /*0448*/ 	.word	0x000029b0
        /*044c*/ 	.word	0x000000ff
        /*0450*/ 	.word	0x000000a0
        /*0454*/ 	.short	0x0106
        /*0456*/ 	.byte	0x04
	.zero		1


	//   ....[53]....
        /*0458*/ 	.word	0x000029f0
        /*045c*/ 	.word	0x00000000
        /*0460*/ 	.word	0x000000a0
        /*0464*/ 	.short	0x010a
        /*0466*/ 	.byte	0xff
	.zero		1


	//   ....[54]....
        /*0468*/ 	.word	0x00002ed0
        /*046c*/ 	.word	0x00000000
        /*0470*/ 	.word	0x00000090
        /*0474*/ 	.short	0x010a
        /*0476*/ 	.byte	0xff
	.zero		1


	//   ....[55]....
        /*0478*/ 	.word	0x00002fd0
        /*047c*/ 	.word	0x00000003
        /*0480*/ 	.word	0x00000000
        /*0484*/ 	.short	0x0101
        /*0486*/ 	.byte	0xff
	.zero		1


	//   ....[56]....
        /*0488*/ 	.word	0x00002fe0
        /*048c*/ 	.word	0x000000ff
        /*0490*/ 	.word	0x00000000
        /*0494*/ 	.short	0x010a
        /*0496*/ 	.byte	0x04
	.zero		1


	//   ....[57]....
        /*0498*/ 	.word	0x00003000
        /*049c*/ 	.word	0x000000ff
        /*04a0*/ 	.word	0x000000c0
        /*04a4*/ 	.short	0x010a
        /*04a6*/ 	.byte	0x09
	.zero		1


	//   ....[58]....
        /*04a8*/ 	.word	0x000030e0
        /*04ac*/ 	.word	0x000000ff
        /*04b0*/ 	.word	0x00000000
        /*04b4*/ 	.short	0x010a
        /*04b6*/ 	.byte	0x07
	.zero		1


	//   ....[59]....
        /*04b8*/ 	.word	0x00003210
        /*04bc*/ 	.word	0x000000ff
        /*04c0*/ 	.word	0x00000000
        /*04c4*/ 	.short	0x010a
        /*04c6*/ 	.byte	0x04
	.zero		1


	//   ....[60]....
        /*04c8*/ 	.word	0x000033c0
        /*04cc*/ 	.word	0x000000ff
        /*04d0*/ 	.word	0x00000000
        /*04d4*/ 	.short	0x010a
        /*04d6*/ 	.byte	0x05
	.zero		1


	//   ....[61]....
        /*04d8*/ 	.word	0x00003450
        /*04dc*/ 	.word	0x000000ff
        /*04e0*/ 	.word	0x00000000
        /*04e4*/ 	.short	0x010a
        /*04e6*/ 	.byte	0x07
	.zero		1


	//   ....[62]....
        /*04e8*/ 	.word	0x000038d0
        /*04ec*/ 	.word	0x00000000
        /*04f0*/ 	.word	0x00000090
        /*04f4*/ 	.short	0x010a
        /*04f6*/ 	.byte	0xff
	.zero		1


	//   ....[63]....
        /*04f8*/ 	.word	0x00003990
        /*04fc*/ 	.word	0x00000000
        /*0500*/ 	.word	0x00000000
        /*0504*/ 	.short	0x0101
        /*0506*/ 	.byte	0xff
	.zero		1


	//   ....[64]....
        /*0508*/ 	.word	0x00003cb0
        /*050c*/ 	.word	0x000000ff
        /*0510*/ 	.word	0x00000088
        /*0514*/ 	.short	0x010a
        /*0516*/ 	.byte	0x07
	.zero		1


	//   ....[65]....
        /*0518*/ 	.word	0x00003ea0
        /*051c*/ 	.word	0x000000ff
        /*0520*/ 	.word	0x00000060
        /*0524*/ 	.short	0x010a
        /*0526*/ 	.byte	0x07
	.zero		1


	//   ....[66]....
        /*0528*/ 	.word	0x00004010
        /*052c*/ 	.word	0x000000ff
        /*0530*/ 	.word	0x00000040
        /*0534*/ 	.short	0x010b
        /*0536*/ 	.byte	0x07
	.zero		1


	//   ....[67]....
        /*0538*/ 	.word	0x00004020
        /*053c*/ 	.word	0x000000ff
        /*0540*/ 	.word	0x00000000
        /*0544*/ 	.short	0x0101
        /*0546*/ 	.byte	0x08
	.zero		1


	//   ....[68]....
        /*0548*/ 	.word	0x00004040
        /*054c*/ 	.word	0x000000ff
        /*0550*/ 	.word	0x00000068
        /*0554*/ 	.short	0x010a
        /*0556*/ 	.byte	0x07
	.zero		1


	//   ....[69]....
        /*0558*/ 	.word	0x000041a0
        /*055c*/ 	.word	0x000000ff
        /*0560*/ 	.word	0x00000048
        /*0564*/ 	.short	0x010b
        /*0566*/ 	.byte	0x07
	.zero		1


	//   ....[70]....
        /*0568*/ 	.word	0x000041b0
        /*056c*/ 	.word	0x000000ff
        /*0570*/ 	.word	0x00000000
        /*0574*/ 	.short	0x0101
        /*0576*/ 	.byte	0x08
	.zero		1


	//   ....[71]....
        /*0578*/ 	.word	0x000041c0
        /*057c*/ 	.word	0x000000ff
        /*0580*/ 	.word	0x00000070
        /*0584*/ 	.short	0x010a
        /*0586*/ 	.byte	0x07
	.zero		1


	//   ....[72]....
        /*0588*/ 	.word	0x00004360
        /*058c*/ 	.word	0x000000ff
        /*0590*/ 	.word	0x00000050
        /*0594*/ 	.short	0x010b
        /*0596*/ 	.byte	0x07
	.zero		1


	//   ....[73]....
        /*0598*/ 	.word	0x000043d0
        /*059c*/ 	.word	0x000000ff
        /*05a0*/ 	.word	0x00000000
        /*05a4*/ 	.short	0x0101
        /*05a6*/ 	.byte	0x08
	.zero		1


	//   ....[74]....
        /*05a8*/ 	.word	0x00004400
        /*05ac*/ 	.word	0x000000ff
        /*05b0*/ 	.word	0x00000078
        /*05b4*/ 	.short	0x010a
        /*05b6*/ 	.byte	0x07
	.zero		1


	//   ....[75]....
        /*05b8*/ 	.word	0x00004610
        /*05bc*/ 	.word	0x000000ff
        /*05c0*/ 	.word	0x00000058
        /*05c4*/ 	.short	0x010b
        /*05c6*/ 	.byte	0x07
	.zero		1


	//   ....[76]....
        /*05c8*/ 	.word	0x00004630
        /*05cc*/ 	.word	0x000000ff
        /*05d0*/ 	.word	0x00000000
        /*05d4*/ 	.short	0x0101
        /*05d6*/ 	.byte	0x0d
	.zero		1


	//   ....[77]....
        /*05d8*/ 	.word	0x00004660
        /*05dc*/ 	.word	0x000000ff
        /*05e0*/ 	.word	0x00000060
        /*05e4*/ 	.short	0x010a
        /*05e6*/ 	.byte	0x07
	.zero		1


	//   ....[78]....
        /*05e8*/ 	.word	0x00004680
        /*05ec*/ 	.word	0x000000ff
        /*05f0*/ 	.word	0x00000068
        /*05f4*/ 	.short	0x010a
        /*05f6*/ 	.byte	0x07
	.zero		1


	//   ....[79]....
        /*05f8*/ 	.word	0x000046a0
        /*05fc*/ 	.word	0x000000ff
        /*0600*/ 	.word	0x00000070
        /*0604*/ 	.short	0x010a
        /*0606*/ 	.byte	0x07
	.zero		1


	//   ....[80]....
        /*0608*/ 	.word	0x000046e0
        /*060c*/ 	.word	0x00000000
        /*0610*/ 	.word	0x00000078
        /*0614*/ 	.short	0x010a
        /*0616*/ 	.byte	0xff
	.zero		1


	//   ....[81]....
        /*0618*/ 	.word	0x00004a20
        /*061c*/ 	.word	0x00000000
        /*0620*/ 	.word	0x00000090
        /*0624*/ 	.short	0x010a
        /*0626*/ 	.byte	0xff
	.zero		1


	//   ....[82]....
        /*0628*/ 	.word	0x00004b30
        /*062c*/ 	.word	0x00000000
        /*0630*/ 	.word	0x00000000
        /*0634*/ 	.short	0x0101
        /*0636*/ 	.byte	0xff
	.zero		1


	//   ....[83]....
        /*0638*/ 	.word	0x00005590
        /*063c*/ 	.word	0x00000003
        /*0640*/ 	.word	0x00000040
        /*0644*/ 	.short	0x010a
        /*0646*/ 	.byte	0xff
	.zero		1


	//   ....[84]....
        /*0648*/ 	.word	0x000055d0
        /*064c*/ 	.word	0x0000006c
        /*0650*/ 	.word	0x000000b0
        /*0654*/ 	.short	0x010a
        /*0656*/ 	.byte	0xff
	.zero		1


	//   ....[85]....
        /*0658*/ 	.word	0x00005710
        /*065c*/ 	.word	0x00000003
        /*0660*/ 	.word	0x00000040
        /*0664*/ 	.short	0x010a
        /*0666*/ 	.byte	0xff
	.zero		1


	//   ....[86]....
        /*0668*/ 	.word	0x00005850
        /*066c*/ 	.word	0x00000000
        /*0670*/ 	.word	0x00000000
        /*0674*/ 	.short	0x0101
        /*0676*/ 	.byte	0xff
	.zero		1


	//   ....[87]....
        /*0678*/ 	.word	0x000058d0
        /*067c*/ 	.word	0x0000006c
        /*0680*/ 	.word	0x000000b0
        /*0684*/ 	.short	0x010a
        /*0686*/ 	.byte	0xff
	.zero		1


	//   ....[88]....
        /*0688*/ 	.word	0x00006c60
        /*068c*/ 	.word	0x00000076
        /*0690*/ 	.word	0x00000040
        /*0694*/ 	.short	0x010a
        /*0696*/ 	.byte	0xff
	.zero		1


	//   ....[89]....
        /*0698*/ 	.word	0x00006d30
        /*069c*/ 	.word	0x00000076
        /*06a0*/ 	.word	0x00000040
        /*06a4*/ 	.short	0x010a
        /*06a6*/ 	.byte	0xff
	.zero		1


	//   ....[90]....
        /*06a8*/ 	.word	0x00006e90
        /*06ac*/ 	.word	0x00000003
        /*06b0*/ 	.word	0x00000000
        /*06b4*/ 	.short	0x0101
        /*06b6*/ 	.byte	0xff
	.zero		1


	//   ....[91]....
        /*06b8*/ 	.word	0x00008200
        /*06bc*/ 	.word	0x00000000
        /*06c0*/ 	.word	0x00000040
        /*06c4*/ 	.short	0x010a
        /*06c6*/ 	.byte	0xff
	.zero		1


	//   ....[92]....
        /*06c8*/ 	.word	0x000082d0
        /*06cc*/ 	.word	0x00000000
        /*06d0*/ 	.word	0x00000040
        /*06d4*/ 	.short	0x010a
        /*06d6*/ 	.byte	0xff
	.zero		1


	//   ....[93]....
        /*06d8*/ 	.word	0x00008410
        /*06dc*/ 	.word	0x00000000
        /*06e0*/ 	.word	0x00000000
        /*06e4*/ 	.short	0x0101
        /*06e6*/ 	.byte	0xff
	.zero		1


	//   ....[94]....
        /*06e8*/ 	.word	0x000097d0
        /*06ec*/ 	.word	0x00000000
        /*06f0*/ 	.word	0x00000040
        /*06f4*/ 	.short	0x010a
        /*06f6*/ 	.byte	0xff
	.zero		1


	//   ....[95]....
        /*06f8*/ 	.word	0x000098a0
        /*06fc*/ 	.word	0x00000000
        /*0700*/ 	.word	0x00000040
        /*0704*/ 	.short	0x010a
        /*0706*/ 	.byte	0xff
	.zero		1


	//   ....[96]....
        /*0708*/ 	.word	0x000099e0
        /*070c*/ 	.word	0x00000000
        /*0710*/ 	.word	0x00000000
        /*0714*/ 	.short	0x0101
        /*0716*/ 	.byte	0xff
	.zero		1


	//   ....[97]....
        /*0718*/ 	.word	0x00009e20
        /*071c*/ 	.word	0x000000ff
        /*0720*/ 	.word	0x00000000
        /*0724*/ 	.short	0x0101
        /*0726*/ 	.byte	0x05
	.zero		1


	//   ....[98]....
        /*0728*/ 	.word	0x0000af60
        /*072c*/ 	.word	0x00000003
        /*0730*/ 	.word	0x000000e0
        /*0734*/ 	.short	0x010a
        /*0736*/ 	.byte	0xff
	.zero		1


	//   ....[99]....
        /*0738*/ 	.word	0x0000afc0
        /*073c*/ 	.word	0x00000002
        /*0740*/ 	.word	0x00000020
        /*0744*/ 	.short	0x010a
        /*0746*/ 	.byte	0xff
	.zero		1


	//   ....[100]....
        /*0748*/ 	.word	0x0000b020
        /*074c*/ 	.word	0x00000002
        /*0750*/ 	.word	0x00000020
        /*0754*/ 	.short	0x010a
        /*0756*/ 	.byte	0xff
	.zero		1


	//   ....[101]....
        /*0758*/ 	.word	0x0000b070
        /*075c*/ 	.word	0x00000002
        /*0760*/ 	.word	0x00000090
        /*0764*/ 	.short	0x010a
        /*0766*/ 	.byte	0xff
	.zero		1


	//   ....[102]....
        /*0768*/ 	.word	0x0000b0d0
        /*076c*/ 	.word	0x00000000
        /*0770*/ 	.word	0x00000000
        /*0774*/ 	.short	0x010a
        /*0776*/ 	.byte	0xff
	.zero		1


	//   ....[103]....
        /*0778*/ 	.word	0x0000b130
        /*077c*/ 	.word	0x00000000
        /*0780*/ 	.word	0x00000000
        /*0784*/ 	.short	0x010a
        /*0786*/ 	.byte	0xff
	.zero		1


	//   ....[104]....
        /*0788*/ 	.word	0x0000b190
        /*078c*/ 	.word	0x00000000
        /*0790*/ 	.word	0x00000000
        /*0794*/ 	.short	0x010a
        /*0796*/ 	.byte	0xff
	.zero		1


	//   ....[105]....
        /*0798*/ 	.word	0x0000b1e0
        /*079c*/ 	.word	0x00000000
        /*07a0*/ 	.word	0x000000d0
        /*07a4*/ 	.short	0x010a
        /*07a6*/ 	.byte	0xff
	.zero		1


	//   ....[106]....
        /*07a8*/ 	.word	0x0000b240
        /*07ac*/ 	.word	0x00000000
        /*07b0*/ 	.word	0x000000a0
        /*07b4*/ 	.short	0x010a
        /*07b6*/ 	.byte	0xff
	.zero		1


	//   ....[107]....
        /*07b8*/ 	.word	0x0000b290
        /*07bc*/ 	.word	0x00000000
        /*07c0*/ 	.word	0x00000090
        /*07c4*/ 	.short	0x010a
        /*07c6*/ 	.byte	0xff
	.zero		1


	//   ....[108]....
        /*07c8*/ 	.word	0x0000b2f0
        /*07cc*/ 	.word	0x00000000
        /*07d0*/ 	.word	0x000000a0
        /*07d4*/ 	.short	0x010a
        /*07d6*/ 	.byte	0xff
	.zero		1


	//   ....[109]....
        /*07d8*/ 	.word	0x0000b340
        /*07dc*/ 	.word	0x00000000
        /*07e0*/ 	.word	0x00000090
        /*07e4*/ 	.short	0x010a
        /*07e6*/ 	.byte	0xff
	.zero		1


	//   ....[110]....
        /*07e8*/ 	.word	0x0000b3a0
        /*07ec*/ 	.word	0x00000003
        /*07f0*/ 	.word	0x000000c0
        /*07f4*/ 	.short	0x010a
        /*07f6*/ 	.byte	0xff
	.zero		1


	//   ....[111]....
        /*07f8*/ 	.word	0x0000b400
        /*07fc*/ 	.word	0x00000000
        /*0800*/ 	.word	0x00000000
        /*0804*/ 	.short	0x010a
        /*0806*/ 	.byte	0xff
	.zero		1


	//   ....[112]....
        /*0808*/ 	.word	0x0000b460
        /*080c*/ 	.word	0x00000000
        /*0810*/ 	.word	0x00000000
        /*0814*/ 	.short	0x010a
        /*0816*/ 	.byte	0xff
	.zero		1


	//   ....[113]....
        /*0818*/ 	.word	0x0000b4c0
        /*081c*/ 	.word	0x00000000
        /*0820*/ 	.word	0x00000000
        /*0824*/ 	.short	0x010a
        /*0826*/ 	.byte	0xff
	.zero		1


	//   ....[114]....
        /*0828*/ 	.word	0x0000b510
        /*082c*/ 	.word	0x00000000
        /*0830*/ 	.word	0x00000090
        /*0834*/ 	.short	0x010a
        /*0836*/ 	.byte	0xff
	.zero		1


	//   ....[115]....
        /*0838*/ 	.word	0x0000b570
        /*083c*/ 	.word	0x00000000
        /*0840*/ 	.word	0x00000088
        /*0844*/ 	.short	0x010a
        /*0846*/ 	.byte	0xff
	.zero		1


	//   ....[116]....
        /*0848*/ 	.word	0x0000b5d0
        /*084c*/ 	.word	0x00000003
        /*0850*/ 	.word	0x00000060
        /*0854*/ 	.short	0x010a
        /*0856*/ 	.byte	0xff
	.zero		1


	//   ....[117]....
        /*0858*/ 	.word	0x0000b630
        /*085c*/ 	.word	0x00000003
        /*0860*/ 	.word	0x00000068
        /*0864*/ 	.short	0x010a
        /*0866*/ 	.byte	0xff
	.zero		1


	//   ....[118]....
        /*0868*/ 	.word	0x0000b690
        /*086c*/ 	.word	0x00000003
        /*0870*/ 	.word	0x00000070
        /*0874*/ 	.short	0x010a
        /*0876*/ 	.byte	0xff
	.zero		1


	//   ....[119]....
        /*0878*/ 	.word	0x0000b6f0
        /*087c*/ 	.word	0x00000003
        /*0880*/ 	.word	0x00000078
        /*0884*/ 	.short	0x010a
        /*0886*/ 	.byte	0xff
	.zero		1


	//   ....[120]....
        /*0888*/ 	.word	0x0000b750
        /*088c*/ 	.word	0x00000000
        /*0890*/ 	.word	0x00000060
        /*0894*/ 	.short	0x010a
        /*0896*/ 	.byte	0xff
	.zero		1


	//   ....[121]....
        /*0898*/ 	.word	0x0000b7b0
        /*089c*/ 	.word	0x00000000
        /*08a0*/ 	.word	0x00000068
        /*08a4*/ 	.short	0x010a
        /*08a6*/ 	.byte	0xff
	.zero		1


	//   ....[122]....
        /*08a8*/ 	.word	0x0000b810
        /*08ac*/ 	.word	0x00000000
        /*08b0*/ 	.word	0x00000070
        /*08b4*/ 	.short	0x010a
        /*08b6*/ 	.byte	0xff
	.zero		1


	//   ....[123]....
        /*08b8*/ 	.word	0x0000b860
        /*08bc*/ 	.word	0x00000000
        /*08c0*/ 	.word	0x00000090
        /*08c4*/ 	.short	0x010a
        /*08c6*/ 	.byte	0xff
	.zero		1


	//   ....[124]....
        /*08c8*/ 	.word	0x0000b8b0
        /*08cc*/ 	.word	0x00000003
        /*08d0*/ 	.word	0x00000040
        /*08d4*/ 	.short	0x010a
        /*08d6*/ 	.byte	0xff
	.zero		1


	//   ....[125]....
        /*08d8*/ 	.word	0x0000b900
        /*08dc*/ 	.word	0x0000006c
        /*08e0*/ 	.word	0x000000b0
        /*08e4*/ 	.short	0x010a
        /*08e6*/ 	.byte	0xff
	.zero		1


	//   ....[126]....
        /*08e8*/ 	.word	0x0000b950
        /*08ec*/ 	.word	0x00000076
        /*08f0*/ 	.word	0x00000040
        /*08f4*/ 	.short	0x010a
        /*08f6*/ 	.byte	0xff
	.zero		1


	//   ....[127]....
        /*08f8*/ 	.word	0x0000b9a0
        /*08fc*/ 	.word	0x00000000
        /*0900*/ 	.word	0x00000040
        /*0904*/ 	.short	0x010a
        /*0906*/ 	.byte	0xff
	.zero		1


	//   ....[128]....
        /*0908*/ 	.word	0x0000b9f0
        /*090c*/ 	.word	0x00000000
        /*0910*/ 	.word	0x00000040
        /*0914*/ 	.short	0x010a
        /*0916*/ 	.byte	0xff
	.zero		1


	//----- nvinfo : EIATTR_NUM_MBARRIERS
	.align		4
.L_48:
        /*0918*/ 	.byte	0x03, 0x38
        /*091a*/ 	.short	0x001e


	//----- nvinfo : EIATTR_EXIT_INSTR_OFFSETS
	.align		4
        /*091c*/ 	.byte	0x04, 0x1c
        /*091e*/ 	.short	(.L_50 - .L_49)


	//   ....[0]....
.L_49:
        /*0920*/ 	.word	0x000024d0


	//   ....[1]....
        /*0924*/ 	.word	0x000029c0


	//   ....[2]....
        /*0928*/ 	.word	0x00002a20


	//   ....[3]....
        /*092c*/ 	.word	0x000036b0


	//   ....[4]....
        /*0930*/ 	.word	0x00004710


	//   ....[5]....
        /*0934*/ 	.word	0x00004750


	//   ....[6]....
        /*0938*/ 	.word	0x0000af50


	//----- nvinfo : EIATTR_MAX_THREADS
	.align		4
.L_50:
        /*093c*/ 	.byte	0x04, 0x05
        /*093e*/ 	.short	(.L_52 - .L_51)
.L_51:
        /*0940*/ 	.word	0x00000100
        /*0944*/ 	.word	0x00000001
        /*0948*/ 	.word	0x00000001


	//----- nvinfo : EIATTR_CRS_STACK_SIZE
	.align		4
.L_52:
        /*094c*/ 	.byte	0x04, 0x1e
        /*094e*/ 	.short	(.L_54 - .L_53)
.L_53:
        /*0950*/ 	.word	0x00000000


	//----- nvinfo : EIATTR_CBANK_PARAM_SIZE
	.align		4
.L_54:
        /*0954*/ 	.byte	0x03, 0x19
        /*0956*/ 	.short	0x0800


	//----- nvinfo : EIATTR_PARAM_CBANK
	.align		4
        /*0958*/ 	.byte	0x04, 0x0a
        /*095a*/ 	.short	(.L_56 - .L_55)
	.align		4
.L_55:
        /*095c*/ 	.word	index@(.nv.constant0._ZN7cutlass13device_kernelINS_4gemm6kernel13GemmUniversalIN4cute5tupleIJiiiiEEENS1_10collective13CollectiveMmaINS1_35MainloopSm100TmaUmmaWarpSpecializedILi4ELi2ELi2ENS5_IJNS4_1CILi1EEESB_SB_EEEEENS5_IJNSA_ILi128EEENSA_ILi256EEENSA_ILi32EEEEEEaNS5_IJlSB_lEEEaSI_NS4_8TiledMMAINS4_8MMA_AtomIJNS4_15SM100_MMA_S8_SSIaaiLi128ELi256ELNS4_4UMMA5MajorE0ELSN_0ELNSM_8SaturateE0EEEEEENS4_6LayoutISC_NS5_IJNSA_ILi0EEESS_SS_EEEEENS5_IJNS4_10UnderscoreESV_SV_EEEEENS4_13SM90_TMA_LOADENS4_14ComposedLayoutINS4_7SwizzleILi1ELi4ELi3EEENS4_18smem_ptr_flag_bitsILi8EEENSR_INS5_IJNSA_ILi8EEESG_EEENS5_IJSG_SB_EEEEEEEvNS4_8identityESY_S18_vS19_EENS_8epilogue10collective18CollectiveEpilogueINS1B_23Sm100TmaWarpSpecializedILi4ELi2ELi64ELb0ELb0EEEJSH_NS5_IJNSR_ISE_SB_EENSR_INSA_ILi64EEESB_EEEEEaSI_aSI_NS1B_6fusion15FusionCallbacksIS1F_NS1K_17LinearCombinationIaiaiLNS_15FloatRoundStyleE2EEESH_S1J_JEEENS4_5SM1004TMEM4LOAD26SM100_TMEM_LOAD_32dp32b64xESY_NSZ_INS10_ILi2ELi4ELi3EEES13_NSR_INS5_IJS14_S1H_EEENS5_IJS1H_SB_EEEEEEENS4_39AutoVectorizingCopyWithAssumedAlignmentILi128EEENS4_14SM90_TMA_STOREES1Y_S20_S20_EEEvvEEEEvNT_6ParamsE)
        /*0960*/ 	.short	0x0380
        /*0962*/ 	.short	0x0800


	//----- nvinfo : EIATTR_SW_WAR
	.align		4
.L_56:
        /*0964*/ 	.byte	0x04, 0x36
        /*0966*/ 	.short	(.L_58 - .L_57)
.L_57:
        /*0968*/ 	.word	0x00000008
.L_58:


//--------------------- .nv.callgraph             --------------------------
	.section	.nv.callgraph,"",@"SHT_CUDA_CALLGRAPH"
	.align	4
	.sectionentsize	8
	.align		4
        /*0000*/ 	.word	0x00000000
	.align		4
        /*0004*/ 	.word	0xffffffff
	.align		4
        /*0008*/ 	.word	index@(_ZN7cutlass13device_kernelINS_4gemm6kernel13GemmUniversalIN4cute5tupleIJiiiiEEENS1_10collective13CollectiveMmaINS1_35MainloopSm100TmaUmmaWarpSpecializedILi4ELi2ELi2ENS5_IJNS4_1CILi1EEESB_SB_EEEEENS5_IJNSA_ILi128EEENSA_ILi256EEENSA_ILi32EEEEEEaNS5_IJlSB_lEEEaSI_NS4_8TiledMMAINS4_8MMA_AtomIJNS4_15SM100_MMA_S8_SSIaaiLi128ELi256ELNS4_4UMMA5MajorE0ELSN_0ELNSM_8SaturateE0EEEEEENS4_6LayoutISC_NS5_IJNSA_ILi0EEESS_SS_EEEEENS5_IJNS4_10UnderscoreESV_SV_EEEEENS4_13SM90_TMA_LOADENS4_14ComposedLayoutINS4_7SwizzleILi1ELi4ELi3EEENS4_18smem_ptr_flag_bitsILi8EEENSR_INS5_IJNSA_ILi8EEESG_EEENS5_IJSG_SB_EEEEEEEvNS4_8identityESY_S18_vS19_EENS_8epilogue10collective18CollectiveEpilogueINS1B_23Sm100TmaWarpSpecializedILi4ELi2ELi64ELb0ELb0EEEJSH_NS5_IJNSR_ISE_SB_EENSR_INSA_ILi64EEESB_EEEEEaSI_aSI_NS1B_6fusion15FusionCallbacksIS1F_NS1K_17LinearCombinationIaiaiLNS_15FloatRoundStyleE2EEESH_S1J_JEEENS4_5SM1004TMEM4LOAD26SM100_TMEM_LOAD_32dp32b64xESY_NSZ_INS10_ILi2ELi4ELi3EEES13_NSR_INS5_IJS14_S1H_EEENS5_IJS1H_SB_EEEEEEENS4_39AutoVectorizingCopyWithAssumedAlignmentILi128EEENS4_14SM90_TMA_STOREES1Y_S20_S20_EEEvvEEEEvNT_6ParamsE)
	.align		4
        /*000c*/ 	.word	index@(__assertfail)
	.align		4
        /*0010*/ 	.word	0x00000000
	.align		4
        /*0014*/ 	.word	0xfffffffe
	.align		4
        /*0018*/ 	.word	0x00000000
	.align		4
        /*001c*/ 	.word	0xfffffffd
	.align		4
        /*0020*/ 	.word	0x00000000
	.align		4
        /*0024*/ 	.word	0xfffffffc


//--------------------- .nv.constant4             --------------------------
	.section	.nv.constant4,"a",@progbits
	.align	8
	.align		8
.nv.constant4:
        /*0000*/ 	.dword	__assertfail
	.align		8
        /*0008*/ 	.dword	__unnamed_1
	.align		8
        /*0010*/ 	.dword	__unnamed_2
	.align		8
        /*0018*/ 	.dword	__unnamed_3
	.align		8
        /*0020*/ 	.dword	_ZN40_INTERNAL_a94a6fc7_4_k_cu_18dc5066_217424cuda3std3__45__cpo5beginE
	.align		8
        /*0028*/ 	.dword	_ZN40_INTERNAL_a94a6fc7_4_k_cu_18dc5066_217424cuda3std3__45__cpo3endE
	.align		8
        /*0030*/ 	.dword	_ZN40_INTERNAL_a94a6fc7_4_k_cu_18dc5066_217424cuda3std3__45__cpo6cbeginE
	.align		8
        /*0038*/ 	.dword	_ZN40_INTERNAL_a94a6fc7_4_k_cu_18dc5066_217424cuda3std3__45__cpo4cendE
	.align		8
        /*0040*/ 	.dword	_ZN40_INTERNAL_a94a6fc7_4_k_cu_18dc5066_217424cuda3std3__442_GLOBAL__N__a94a6fc7_4_k_cu_18dc5066_217426ignoreE
	.align		8
        /*0048*/ 	.dword	_ZN40_INTERNAL_a94a6fc7_4_k_cu_18dc5066_217424cuda3std3__419piecewise_constructE
	.align		8
        /*0050*/ 	.dword	_ZN40_INTERNAL_a94a6fc7_4_k_cu_18dc5066_217424cuda3std3__48in_placeE
	.align		8
        /*0058*/ 	.dword	_ZN40_INTERNAL_a94a6fc7_4_k_cu_18dc5066_217424cuda3std6ranges3__45__cpo4swapE
	.align		8
        /*0060*/ 	.dword	_ZN40_INTERNAL_a94a6fc7_4_k_cu_18dc5066_217424cuda3std6ranges3__45__cpo9iter_moveE
	.align		8
        /*0068*/ 	.dword	_ZN40_INTERNAL_a94a6fc7_4_k_cu_18dc5066_217424cute7productE
	.align		8
        /*0070*/ 	.dword	_ZN40_INTERNAL_a94a6fc7_4_k_cu_18dc5066_217424cute1_E
	.align		8
        /*0078*/ 	.dword	$str$25
	.align		8
        /*0080*/ 	.dword	$str$26
	.align		8
        /*0088*/ 	.dword	$str$27
	.align		8
        /*0090*/ 	.dword	$str$28


//--------------------- .text._ZN7cutlass13device_kernelINS_4gemm6kernel13GemmUniversalIN4cute5tupleIJiiiiEEENS1_10collective13CollectiveMmaINS1_35MainloopSm100TmaUmmaWarpSpecializedILi4ELi2ELi2ENS5_IJNS4_1CILi1EEESB_SB_EEEEENS5_IJNSA_ILi128EEENSA_ILi256EEENSA_ILi32EEEEEEaNS5_IJlSB_lEEEaSI_NS4_8TiledMMAINS4_8MMA_AtomIJNS4_15SM100_MMA_S8_SSIaaiLi128ELi256ELNS4_4UMMA5MajorE0ELSN_0ELNSM_8SaturateE0EEEEEENS4_6LayoutISC_NS5_IJNSA_ILi0EEESS_SS_EEEEENS5_IJNS4_10UnderscoreESV_SV_EEEEENS4_13SM90_TMA_LOADENS4_14ComposedLayoutINS4_7SwizzleILi1ELi4ELi3EEENS4_18smem_ptr_flag_bitsILi8EEENSR_INS5_IJNSA_ILi8EEESG_EEENS5_IJSG_SB_EEEEEEEvNS4_8identityESY_S18_vS19_EENS_8epilogue10collective18CollectiveEpilogueINS1B_23Sm100TmaWarpSpecializedILi4ELi2ELi64ELb0ELb0EEEJSH_NS5_IJNSR_ISE_SB_EENSR_INSA_ILi64EEESB_EEEEEaSI_aSI_NS1B_6fusion15FusionCallbacksIS1F_NS1K_17LinearCombinationIaiaiLNS_15FloatRoundStyleE2EEESH_S1J_JEEENS4_5SM1004TMEM4LOAD26SM100_TMEM_LOAD_32dp32b64xESY_NSZ_INS10_ILi2ELi4ELi3EEES13_NSR_INS5_IJS14_S1H_EEENS5_IJS1H_SB_EEEEEEENS4_39AutoVectorizingCopyWithAssumedAlignmentILi128EEENS4_14SM90_TMA_STOREES1Y_S20_S20_EEEvvEEEEvNT_6ParamsE --------------------------
	.section	.text._ZN7cutlass13device_kernelINS_4gemm6kernel13GemmUniversalIN4cute5tupleIJiiiiEEENS1_10collective13CollectiveMmaINS1_35MainloopSm100TmaUmmaWarpSpecializedILi4ELi2ELi2ENS5_IJNS4_1CILi1EEESB_SB_EEEEENS5_IJNSA_ILi128EEENSA_ILi256EEENSA_ILi32EEEEEEaNS5_IJlSB_lEEEaSI_NS4_8TiledMMAINS4_8MMA_AtomIJNS4_15SM100_MMA_S8_SSIaaiLi128ELi256ELNS4_4UMMA5MajorE0ELSN_0ELNSM_8SaturateE0EEEEEENS4_6LayoutISC_NS5_IJNSA_ILi0EEESS_SS_EEEEENS5_IJNS4_10UnderscoreESV_SV_EEEEENS4_13SM90_TMA_LOADENS4_14ComposedLayoutINS4_7SwizzleILi1ELi4ELi3EEENS4_18smem_ptr_flag_bitsILi8EEENSR_INS5_IJNSA_ILi8EEESG_EEENS5_IJSG_SB_EEEEEEEvNS4_8identityESY_S18_vS19_EENS_8epilogue10collective18CollectiveEpilogueINS1B_23Sm100TmaWarpSpecializedILi4ELi2ELi64ELb0ELb0EEEJSH_NS5_IJNSR_ISE_SB_EENSR_INSA_ILi64EEESB_EEEEEaSI_aSI_NS1B_6fusion15FusionCallbacksIS1F_NS1K_17LinearCombinationIaiaiLNS_15FloatRoundStyleE2EEESH_S1J_JEEENS4_5SM1004TMEM4LOAD26SM100_TMEM_LOAD_32dp32b64xESY_NSZ_INS10_ILi2ELi4ELi3EEES13_NSR_INS5_IJS14_S1H_EEENS5_IJS1H_SB_EEEEEEENS4_39AutoVectorizingCopyWithAssumedAlignmentILi128EEENS4_14SM90_TMA_STOREES1Y_S20_S20_EEEvvEEEEvNT_6ParamsE,"ax",@progbits
	.align	128
.text._ZN7cutlass13device_kernelINS_4gemm6kernel13GemmUniversalIN4cute5tupleIJiiiiEEENS1_10collective13CollectiveMmaINS1_35MainloopSm100TmaUmmaWarpSpecializedILi4ELi2ELi2ENS5_IJNS4_1CILi1EEESB_SB_EEEEENS5_IJNSA_ILi128EEENSA_ILi256EEENSA_ILi32EEEEEEaNS5_IJlSB_lEEEaSI_NS4_8TiledMMAINS4_8MMA_AtomIJNS4_15SM100_MMA_S8_SSIaaiLi128ELi256ELNS4_4UMMA5MajorE0ELSN_0ELNSM_8SaturateE0EEEEEENS4_6LayoutISC_NS5_IJNSA_ILi0EEESS_SS_EEEEENS5_IJNS4_10UnderscoreESV_SV_EEEEENS4_13SM90_TMA_LOADENS4_14ComposedLayoutINS4_7SwizzleILi1ELi4ELi3EEENS4_18smem_ptr_flag_bitsILi8EEENSR_INS5_IJNSA_ILi8EEESG_EEENS5_IJSG_SB_EEEEEEEvNS4_8identityESY_S18_vS19_EENS_8epilogue10collective18CollectiveEpilogueINS1B_23Sm100TmaWarpSpecializedILi4ELi2ELi64ELb0ELb0EEEJSH_NS5_IJNSR_ISE_SB_EENSR_INSA_ILi64EEESB_EEEEEaSI_aSI_NS1B_6fusion15FusionCallbacksIS1F_NS1K_17LinearCombinationIaiaiLNS_15FloatRoundStyleE2EEESH_S1J_JEEENS4_5SM1004TMEM4LOAD26SM100_TMEM_LOAD_32dp32b64xESY_NSZ_INS10_ILi2ELi4ELi3EEES13_NSR_INS5_IJS14_S1H_EEENS5_IJS1H_SB_EEEEEEENS4_39AutoVectorizingCopyWithAssumedAlignmentILi128EEENS4_14SM90_TMA_STOREES1Y_S20_S20_EEEvvEEEEvNT_6ParamsE:
        .type           _ZN7cutlass13device_kernelINS_4gemm6kernel13GemmUniversalIN4cute5tupleIJiiiiEEENS1_10collective13CollectiveMmaINS1_35MainloopSm100TmaUmmaWarpSpecializedILi4ELi2ELi2ENS5_IJNS4_1CILi1EEESB_SB_EEEEENS5_IJNSA_ILi128EEENSA_ILi256EEENSA_ILi32EEEEEEaNS5_IJlSB_lEEEaSI_NS4_8TiledMMAINS4_8MMA_AtomIJNS4_15SM100_MMA_S8_SSIaaiLi128ELi256ELNS4_4UMMA5MajorE0ELSN_0ELNSM_8SaturateE0EEEEEENS4_6LayoutISC_NS5_IJNSA_ILi0EEESS_SS_EEEEENS5_IJNS4_10UnderscoreESV_SV_EEEEENS4_13SM90_TMA_LOADENS4_14ComposedLayoutINS4_7SwizzleILi1ELi4ELi3EEENS4_18smem_ptr_flag_bitsILi8EEENSR_INS5_IJNSA_ILi8EEESG_EEENS5_IJSG_SB_EEEEEEEvNS4_8identityESY_S18_vS19_EENS_8epilogue10collective18CollectiveEpilogueINS1B_23Sm100TmaWarpSpecializedILi4ELi2ELi64ELb0ELb0EEEJSH_NS5_IJNSR_ISE_SB_EENSR_INSA_ILi64EEESB_EEEEEaSI_aSI_NS1B_6fusion15FusionCallbacksIS1F_NS1K_17LinearCombinationIaiaiLNS_15FloatRoundStyleE2EEESH_S1J_JEEENS4_5SM1004TMEM4LOAD26SM100_TMEM_LOAD_32dp32b64xESY_NSZ_INS10_ILi2ELi4ELi3EEES13_NSR_INS5_IJS14_S1H_EEENS5_IJS1H_SB_EEEEEEENS4_39AutoVectorizingCopyWithAssumedAlignmentILi128EEENS4_14SM90_TMA_STOREES1Y_S20_S20_EEEvvEEEEvNT_6ParamsE,@function
        .size           _ZN7cutlass13device_kernelINS_4gemm6kernel13GemmUniversalIN4cute5tupleIJiiiiEEENS1_10collective13CollectiveMmaINS1_35MainloopSm100TmaUmmaWarpSpecializedILi4ELi2ELi2ENS5_IJNS4_1CILi1EEESB_SB_EEEEENS5_IJNSA_ILi128EEENSA_ILi256EEENSA_ILi32EEEEEEaNS5_IJlSB_lEEEaSI_NS4_8TiledMMAINS4_8MMA_AtomIJNS4_15SM100_MMA_S8_SSIaaiLi128ELi256ELNS4_4UMMA5MajorE0ELSN_0ELNSM_8SaturateE0EEEEEENS4_6LayoutISC_NS5_IJNSA_ILi0EEESS_SS_EEEEENS5_IJNS4_10UnderscoreESV_SV_EEEEENS4_13SM90_TMA_LOADENS4_14ComposedLayoutINS4_7SwizzleILi1ELi4ELi3EEENS4_18smem_ptr_flag_bitsILi8EEENSR_INS5_IJNSA_ILi8EEESG_EEENS5_IJSG_SB_EEEEEEEvNS4_8identityESY_S18_vS19_EENS_8epilogue10collective18CollectiveEpilogueINS1B_23Sm100TmaWarpSpecializedILi4ELi2ELi64ELb0ELb0EEEJSH_NS5_IJNSR_ISE_SB_EENSR_INSA_ILi64EEESB_EEEEEaSI_aSI_NS1B_6fusion15FusionCallbacksIS1F_NS1K_17LinearCombinationIaiaiLNS_15FloatRoundStyleE2EEESH_S1J_JEEENS4_5SM1004TMEM4LOAD26SM100_TMEM_LOAD_32dp32b64xESY_NSZ_INS10_ILi2ELi4ELi3EEES13_NSR_INS5_IJS14_S1H_EEENS5_IJS1H_SB_EEEEEEENS4_39AutoVectorizingCopyWithAssumedAlignmentILi128EEENS4_14SM90_TMA_STOREES1Y_S20_S20_EEEvvEEEEvNT_6ParamsE,(.L_x_164 - _ZN7cutlass13device_kernelINS_4gemm6kernel13GemmUniversalIN4cute5tupleIJiiiiEEENS1_10collective13CollectiveMmaINS1_35MainloopSm100TmaUmmaWarpSpecializedILi4ELi2ELi2ENS5_IJNS4_1CILi1EEESB_SB_EEEEENS5_IJNSA_ILi128EEENSA_ILi256EEENSA_ILi32EEEEEEaNS5_IJlSB_lEEEaSI_NS4_8TiledMMAINS4_8MMA_AtomIJNS4_15SM100_MMA_S8_SSIaaiLi128ELi256ELNS4_4UMMA5MajorE0ELSN_0ELNSM_8SaturateE0EEEEEENS4_6LayoutISC_NS5_IJNSA_ILi0EEESS_SS_EEEEENS5_IJNS4_10UnderscoreESV_SV_EEEEENS4_13SM90_TMA_LOADENS4_14ComposedLayoutINS4_7SwizzleILi1ELi4ELi3EEENS4_18smem_ptr_flag_bitsILi8EEENSR_INS5_IJNSA_ILi8EEESG_EEENS5_IJSG_SB_EEEEEEEvNS4_8identityESY_S18_vS19_EENS_8epilogue10collective18CollectiveEpilogueINS1B_23Sm100TmaWarpSpecializedILi4ELi2ELi64ELb0ELb0EEEJSH_NS5_IJNSR_ISE_SB_EENSR_INSA_ILi64EEESB_EEEEEaSI_aSI_NS1B_6fusion15FusionCallbacksIS1F_NS1K_17LinearCombinationIaiaiLNS_15FloatRoundStyleE2EEESH_S1J_JEEENS4_5SM1004TMEM4LOAD26SM100_TMEM_LOAD_32dp32b64xESY_NSZ_INS10_ILi2ELi4ELi3EEES13_NSR_INS5_IJS14_S1H_EEENS5_IJS1H_SB_EEEEEEENS4_39AutoVectorizingCopyWithAssumedAlignmentILi128EEENS4_14SM90_TMA_STOREES1Y_S20_S20_EEEvvEEEEvNT_6ParamsE)
        .other          _ZN7cutlass13device_kernelINS_4gemm6kernel13GemmUniversalIN4cute5tupleIJiiiiEEENS1_10collective13CollectiveMmaINS1_35MainloopSm100TmaUmmaWarpSpecializedILi4ELi2ELi2ENS5_IJNS4_1CILi1EEESB_SB_EEEEENS5_IJNSA_ILi128EEENSA_ILi256EEENSA_ILi32EEEEEEaNS5_IJlSB_lEEEaSI_NS4_8TiledMMAINS4_8MMA_AtomIJNS4_15SM100_MMA_S8_SSIaaiLi128ELi256ELNS4_4UMMA5MajorE0ELSN_0ELNSM_8SaturateE0EEEEEENS4_6LayoutISC_NS5_IJNSA_ILi0EEESS_SS_EEEEENS5_IJNS4_10UnderscoreESV_SV_EEEEENS4_13SM90_TMA_LOADENS4_14ComposedLayoutINS4_7SwizzleILi1ELi4ELi3EEENS4_18smem_ptr_flag_bitsILi8EEENSR_INS5_IJNSA_ILi8EEESG_EEENS5_IJSG_SB_EEEEEEEvNS4_8identityESY_S18_vS19_EENS_8epilogue10collective18CollectiveEpilogueINS1B_23Sm100TmaWarpSpecializedILi4ELi2ELi64ELb0ELb0EEEJSH_NS5_IJNSR_ISE_SB_EENSR_INSA_ILi64EEESB_EEEEEaSI_aSI_NS1B_6fusion15FusionCallbacksIS1F_NS1K_17LinearCombinationIaiaiLNS_15FloatRoundStyleE2EEESH_S1J_JEEENS4_5SM1004TMEM4LOAD26SM100_TMEM_LOAD_32dp32b64xESY_NSZ_INS10_ILi2ELi4ELi3EEES13_NSR_INS5_IJS14_S1H_EEENS5_IJS1H_SB_EEEEEEENS4_39AutoVectorizingCopyWithAssumedAlignmentILi128EEENS4_14SM90_TMA_STOREES1Y_S20_S20_EEEvvEEEEvNT_6ParamsE,@"STO_CUDA_ENTRY STV_DEFAULT"
_ZN7cutlass13device_kernelINS_4gemm6kernel13GemmUniversalIN4cute5tupleIJiiiiEEENS1_10collective13CollectiveMmaINS1_35MainloopSm100TmaUmmaWarpSpecializedILi4ELi2ELi2ENS5_IJNS4_1CILi1EEESB_SB_EEEEENS5_IJNSA_ILi128EEENSA_ILi256EEENSA_ILi32EEEEEEaNS5_IJlSB_lEEEaSI_NS4_8TiledMMAINS4_8MMA_AtomIJNS4_15SM100_MMA_S8_SSIaaiLi128ELi256ELNS4_4UMMA5MajorE0ELSN_0ELNSM_8SaturateE0EEEEEENS4_6LayoutISC_NS5_IJNSA_ILi0EEESS_SS_EEEEENS5_IJNS4_10UnderscoreESV_SV_EEEEENS4_13SM90_TMA_LOADENS4_14ComposedLayoutINS4_7SwizzleILi1ELi4ELi3EEENS4_18smem_ptr_flag_bitsILi8EEENSR_INS5_IJNSA_ILi8EEESG_EEENS5_IJSG_SB_EEEEEEEvNS4_8identityESY_S18_vS19_EENS_8epilogue10collective18CollectiveEpilogueINS1B_23Sm100TmaWarpSpecializedILi4ELi2ELi64ELb0ELb0EEEJSH_NS5_IJNSR_ISE_SB_EENSR_INSA_ILi64EEESB_EEEEEaSI_aSI_NS1B_6fusion15FusionCallbacksIS1F_NS1K_17LinearCombinationIaiaiLNS_15FloatRoundStyleE2EEESH_S1J_JEEENS4_5SM1004TMEM4LOAD26SM100_TMEM_LOAD_32dp32b64xESY_NSZ_INS10_ILi2ELi4ELi3EEES13_NSR_INS5_IJS14_S1H_EEENS5_IJS1H_SB_EEEEEEENS4_39AutoVectorizingCopyWithAssumedAlignmentILi128EEENS4_14SM90_TMA_STOREES1Y_S20_S20_EEEvvEEEEvNT_6ParamsE:
[----:B------:R-:W1:Y:S01]  /*0000*/  LDC R1, c[0x0][0x37c] ;  /* 0x0000df00ff017b82 */ /* 0x000e620000000800 */
[----:B------:R-:W2:Y:S01]  /*0010*/  S2R R167, SR_TID.X ;  /* 0x0000000000a77919 */ /* 0x000ea20000002100 */
[----:B------:R-:W3:Y:S01]  /*0020*/  LDCU.64 UR4, c[0x0][0x890] ;  /* 0x00011200ff0477ac */ /* 0x000ee20008000a00 */
[----:B------:R-:W-:Y:S02]  /*0030*/  PRMT R151, RZ, 0x7610, R151 ;  /* 0x00007610ff977816 */ /* 0x000fe40000000097 */
[----:B------:R-:W-:Y:S01]  /*0040*/  ELECT P5, URZ, PT ;  /* 0x0000000000ff782f */ /* 0x000fe200038a0000 */
[----:B------:R-:W4:Y:S01]  /*0050*/  LDCU.64 UR46, c[0x0][0x358] ;  /* 0x00006b00ff2e77ac */ /* 0x000f220008000a00 */
[----:B---3--:R-:W-:-:S04]  /*0060*/  UISETP.NE.U32.AND UP0, UPT, UR4, URZ, UPT ;  /* 0x000000ff0400728c */ /* 0x008fc8000bf05070 */
[----:B------:R-:W-:Y:S01]  /*0070*/  UISETP.NE.AND.EX UP0, UPT, UR5, URZ, UPT, UP0 ;  /* 0x000000ff0500728c */ /* 0x000fe2000bf05300 */
[----:B--2---:R-:W-:-:S05]  /*0080*/  SHF.R.U32.HI R154, RZ, 0x5, R167 ;  /* 0x00000005ff9a7819 */ /* 0x004fca00000116a7 */
[----:B------:R-:W2:Y:S02]  /*0090*/  SHFL.IDX PT, R0, R154, RZ, 0x1f ;  /* 0x00001fff9a007589 */ /* 0x000ea400000e0000 */
[----:B--2---:R-:W-:Y:S01]  /*00a0*/  R2UR UR8, R0 ;  /* 0x00000000000872ca */ /* 0x004fe200000e0000 */
[----:B-1--4-:R-:W-:-:S14]  /*00b0*/  BRA.U UP0, `(.L_x_0) ;  /* 0x00000001002c7547 */ /* 0x012fdc000b800000 */
[----:B------:R-:W1:Y:S02]  /*00c0*/  LDCU.64 UR6, c[0x0][0x888] ;  /* 0x00011100ff0677ac */ /* 0x000e640008000a00 */
[----:B-1----:R-:W-:-:S04]  /*00d0*/  UISETP.NE.U32.AND UP0, UPT, UR6, URZ, UPT ;  /* 0x000000ff0600728c */ /* 0x002fc8000bf05070 */
[----:B------:R-:W-:-:S09]  /*00e0*/  UISETP.NE.AND.EX UP0, UPT, UR7, URZ, UPT, UP0 ;  /* 0x000000ff0700728c */ /* 0x000fd2000bf05300 */
[----:B------:R-:W-:Y:S05]  /*00f0*/  BRA.U !UP0, `(.L_x_1) ;  /* 0x0000000108107547 */ /* 0x000fea000b800000 */
[----:B------:R-:W1:Y:S02]  /*0100*/  LDC.64 R82, c[0x0][0x888] ;  /* 0x00022200ff527b82 */ /* 0x000e640000000a00 */
[----:B-1----:R1:W5:Y:S01]  /*0110*/  LDG.E R82, desc[UR46][R82.64] ;  /* 0x0000002e52527981 */ /* 0x002362000c1e1900 */
[----:B------:R-:W-:Y:S01]  /*0120*/  HFMA2 R151, -RZ, RZ, 0, 5.9604644775390625e-08 ;  /* 0x00000001ff977431 */ /* 0x000fe200000001ff */
[----:B------:R-:W-:Y:S05]  /*0130*/  BRA `(.L_x_0) ;  /* 0x00000000000c7947 */ /* 0x000fea0003800000 */
.L_x_1:
[----:B------:R-:W1:Y:S01]  /*0140*/  LDCU UR6, c[0x0][0x880] ;  /* 0x00011000ff0677ac */ /* 0x000e620008000800 */
[----:B------:R-:W-:Y:S01]  /*0150*/  HFMA2 R151, -RZ, RZ, 0, 5.9604644775390625e-08 ;  /* 0x00000001ff977431 */ /* 0x000fe200000001ff */
[----:B-1----:R-:W-:-:S07]  /*0160*/  MOV R82, UR6 ;  /* 0x0000000600527c02 */ /* 0x002fce0008000f00 */
.L_x_0:
[----:B------:R-:W2:Y:S02]  /*0170*/  LDCU.64 UR6, c[0x0][0x8b0] ;  /* 0x00011600ff0677ac */ /* 0x000ea40008000a00 */
[----:B--2---:R-:W-:-:S04]  /*0180*/  UISETP.NE.U32.AND UP0, UPT, UR6, URZ, UPT ;  /* 0x000000ff0600728c */ /* 0x004fc8000bf05070 */
[----:B------:R-:W-:-:S09]  /*0190*/  UISETP.NE.AND.EX UP0, UPT, UR7, URZ, UPT, UP0 ;  /* 0x000000ff0700728c */ /* 0x000fd2000bf05300 */
[----:B------:R-:W-:Y:S05]  /*01a0*/  BRA.U UP0, `(.L_x_2) ;  /* 0x0000000100247547 */ /* 0x000fea000b800000 */
[----:B------:R-:W2:Y:S02]  /*01b0*/  LDCU.64 UR6, c[0x0][0x8a8] ;  /* 0x00011500ff0677ac */ /* 0x000ea40008000a00 */
[----:B--2---:R-:W-:-:S04]  /*01c0*/  UISETP.NE.U32.AND UP0, UPT, UR6, URZ, UPT ;  /* 0x000000ff0600728c */ /* 0x004fc8000bf05070 */
[----:B------:R-:W-:-:S09]  /*01d0*/  UISETP.NE.AND.EX UP0, UPT, UR7, URZ, UPT, UP0 ;  /* 0x000000ff0700728c */ /* 0x000fd2000bf05300 */
[----:B------:R-:W-:Y:S05]  /*01e0*/  BRA.U !UP0, `(.L_x_3) ;  /* 0x00000001080c7547 */ /* 0x000fea000b800000 */
[----:B------:R-:W2:Y:S02]  /*01f0*/  LDC.64 R78, c[0x0][0x8a8] ;  /* 0x00022a00ff4e7b82 */ /* 0x000ea40000000a00 */
[----:B--2---:R2:W5:Y:S01]  /*0200*/  LDG.E R78, desc[UR46][R78.64] ;  /* 0x0000002e4e4e7981 */ /* 0x004562000c1e1900 */
[----:B------:R-:W-:Y:S05]  /*0210*/  BRA `(.L_x_2) ;  /* 0x0000000000087947 */ /* 0x000fea0003800000 */
.L_x_3:
[----:B------:R-:W2:Y:S02]  /*0220*/  LDCU UR6, c[0x0][0x8a0] ;  /* 0x00011400ff0677ac */ /* 0x000ea40008000800 */
[----:B--2---:R-:W-:Y:S02]  /*0230*/  MOV R78, UR6 ;  /* 0x00000006004e7c02 */ /* 0x004fe40008000f00 */
.L_x_2:
[----:B------:R-:W-:Y:S01]  /*0240*/  IMAD.U32 R0, RZ, RZ, UR8 ;  /* 0x00000008ff007e24 */ /* 0x000fe2000f8e00ff */
[----:B------:R-:W-:Y:S04]  /*0250*/  BSSY.RECONVERGENT B0, `(.L_x_4) ;  /* 0x000000c000007945 */ /* 0x000fe80003800200 */
[C---:B------:R-:W-:Y:S02]  /*0260*/  ISETP.NE.OR P1, PT, R0.reuse, 0x1, !P5 ;  /* 0x000000010000780c */ /* 0x040fe40006f25670 */
[----:B------:R-:W-:-:S11]  /*0270*/  ISETP.NE.OR P0, PT, R0, 0x3, !P5 ;  /* 0x000000030000780c */ /* 0x000fd60006f05670 */
[----:B------:R-:W-:Y:S05]  /*0280*/  @P1 BRA `(.L_x_5) ;  /* 0x0000000000201947 */ /* 0x000fea0003800000 */
[----:B------:R-:W3:Y:S02]  /*0290*/  LDCU.64 UR6, c[0x0][0x348] ;  /* 0x00006900ff0677ac */ /* 0x000ee40008000a00 */
[----:B---3--:R-:W-:Y:S02]  /*02a0*/  UIADD3 UR10, UP1, UPT, UR6, 0x80, URZ ;  /* 0x00000080060a7890 */ /* 0x008fe4000ff3e0ff */
[----:B------:R-:W-:Y:S02]  /*02b0*/  UIADD3 UR6, UP0, UPT, UR6, 0x180, URZ ;  /* 0x0000018006067890 */ /* 0x000fe4000ff1e0ff */
[----:B------:R-:W-:Y:S02]  /*02c0*/  UIADD3.X UR11, UPT, UPT, URZ, UR7, URZ, UP1, !UPT ;  /* 0x00000007ff0b7290 */ /* 0x000fe40008ffe4ff */
[----:B------:R-:W-:-:S07]  /*02d0*/  UIADD3.X UR7, UPT, UPT, URZ, UR7, URZ, UP0, !UPT ;  /* 0x00000007ff077290 */ /* 0x000fce00087fe4ff */
[----:B------:R3:W-:Y:S02]  /*02e0*/  UTMACCTL.PF [UR10] ;  /* 0x000000000a0079b9 */ /* 0x0007e40008040000 */
[----:B------:R3:W-:Y:S02]  /*02f0*/  UTMACCTL.PF [UR6] ;  /* 0x00000000060079b9 */ /* 0x0007e40008040000 */
[----:B---3--:R-:W-:Y:S01]  /*0300*/  NOP ;  /* 0x0000000000007918 */ /* 0x008fe20000000000 */
.L_x_5:
[----:B------:R-:W-:Y:S05]  /*0310*/  BSYNC.RECONVERGENT B0 ;  /* 0x0000000000007941 */ /* 0x000fea0003800200 */
.L_x_4:
[----:B------:R-:W-:Y:S04]  /*0320*/  BSSY.RECONVERGENT B0, `(.L_x_6) ;  /* 0x000000a000007945 */ /* 0x000fe80003800200 */
        /* <DEDUP_REMOVED lines=9> */
.L_x_7:
[----:B------:R-:W-:Y:S05]  /*03c0*/  BSYNC.RECONVERGENT B0 ;  /* 0x0000000000007941 */ /* 0x000fea0003800200 */
.L_x_6:
[----:B------:R-:W3:Y:S01]  /*03d0*/  LDCU.64 UR6, c[0x0][0x888] ;  /* 0x00011100ff0677ac */ /* 0x000ee20008000a00 */
[----:B------:R-:W-:Y:S02]  /*03e0*/  UISETP.EQ.U32.AND UP1, UPT, UR4, URZ, UPT ;  /* 0x000000ff0400728c */ /* 0x000fe4000bf22070 */
[----:B------:R-:W-:Y:S02]  /*03f0*/  UPLOP3.LUT UP2, UPT, UPT, UPT, UPT, 0x80, 0x8 ;  /* 0x000000000008789c */ /* 0x000fe40003f4f070 */
[----:B---3--:R-:W-:-:S04]  /*0400*/  UISETP.NE.U32.AND UP0, UPT, UR6, URZ, UPT ;  /* 0x000000ff0600728c */ /* 0x008fc8000bf05070 */
[----:B------:R-:W-:-:S04]  /*0410*/  UISETP.NE.AND.EX UP0, UPT, UR7, URZ, UPT, UP0 ;  /* 0x000000ff0700728c */ /* 0x000fc8000bf05300 */
[----:B------:R-:W-:-:S04]  /*0420*/  UISETP.EQ.OR.EX UP3, UPT, UR5, URZ, !UP0, UP1 ;  /* 0x000000ff0500728c */ /* 0x000fc8000c762710 */
[----:B------:R-:W-:-:S05]  /*0430*/  UP2UR UR50, UPR, URZ, 0x8 ;  /* 0x00000008ff327883 */ /* 0x000fca0008000000 */
[----:B------:R-:W-:Y:S07]  /*0440*/  BRA.U !UP3, `(.L_x_8) ;  /* 0x000000010b207547 */ /* 0x000fee000b800000 */
[----:B-----5:R-:W-:Y:S01]  /*0450*/  R2UR UR6, R82 ;  /* 0x00000000520672ca */ /* 0x020fe200000e0000 */
[----:B------:R-:W-:Y:S02]  /*0460*/  UISETP.NE.U32.AND UP2, UPT, UR4, URZ, UPT ;  /* 0x000000ff0400728c */ /* 0x000fe4000bf45070 */
[----:B------:R-:W-:Y:S02]  /*0470*/  USEL UR4, URZ, 0xffffffff, UP0 ;  /* 0xffffffffff047887 */ /* 0x000fe40008000000 */
[----:B------:R-:W-:-:S08]  /*0480*/  UISETP.NE.AND.EX UP2, UPT, UR5, URZ, UPT, UP2 ;  /* 0x000000ff0500728c */ /* 0x000fd0000bf45320 */
[----:B------:R-:W-:-:S04]  /*0490*/  UISETP.NE.AND UP1, UPT, UR6, URZ, UPT ;  /* 0x000000ff0600728c */ /* 0x000fc8000bf25270 */
[----:B------:R-:W-:-:S04]  /*04a0*/  @!UP2 USEL UR4, URZ, 0xffffffff, UP1 ;  /* 0xffffffffff04a887 */ /* 0x000fc80008800000 */
[----:B------:R-:W-:-:S04]  /*04b0*/  ULOP3.LUT UR4, UR4, 0x1, URZ, 0xc0, !UPT ;  /* 0x0000000104047892 */ /* 0x000fc8000f8ec0ff */
[----:B------:R-:W-:-:S11]  /*04c0*/  UISETP.NE.U32.AND UP2, UPT, UR4, 0x1, UPT ;  /* 0x000000010400788c */ /* 0x000fd6000bf45070 */
.L_x_8:
[----:B------:R-:W3:Y:S01]  /*04d0*/  SHFL.IDX PT, R2, R154, RZ, 0x1f ;  /* 0x00001fff9a027589 */ /* 0x000ee200000e0000 */
[----:B------:R-:W-:-:S04]  /*04e0*/  UISETP.NE.AND UP1, UPT, UR8, 0x2, UPT ;  /* 0x000000020800788c */ /* 0x000fc8000bf25270 */
[----:B------:R-:W-:Y:S01]  /*04f0*/  USEL UR6, URZ, 0x1, UP1 ;  /* 0x00000001ff067887 */ /* 0x000fe20008800000 */
[----:B---3--:R-:W-:-:S13]  /*0500*/  ISETP.NE.AND P0, PT, R2, RZ, PT ;  /* 0x000000ff0200720c */ /* 0x008fda0003f05270 */
[----:B------:R-:W-:Y:S05]  /*0510*/  @P0 BRA `(.L_x_9) ;  /* 0x0000000000480947 */ /* 0x000fea0003800000 */
[----:B------:R-:W3:Y:S01]  /*0520*/  S2UR UR5, SR_CgaCtaId ;  /* 0x00000000000579c3 */ /* 0x000ee20000008800 */
[----:B------:R-:W-:Y:S01]  /*0530*/  UMOV UR7, 0x400 ;  /* 0x0000040000077882 */ /* 0x000fe20000000000 */
[----:B------:R-:W-:Y:S01]  /*0540*/  UMOV UR4, 0x1 ;  /* 0x0000000100047882 */ /* 0x000fe20000000000 */
[----:B------:R-:W-:Y:S01]  /*0550*/  ELECT P0, URZ, PT ;  /* 0x0000000000ff782f */ /* 0x000fe20003800000 */
[----:B------:R-:W-:-:S04]  /*0560*/  UIADD3 UR10, UPT, UPT, -UR4, 0x100000, URZ ;  /* 0x00100000040a7890 */ /* 0x000fc8000fffe1ff */
[----:B------:R-:W-:Y:S02]  /*0570*/  USHF.L.U32 UR11, UR10, 0xb, URZ ;  /* 0x0000000b0a0b7899 */ /* 0x000fe400080006ff */
[----:B------:R-:W-:Y:S02]  /*0580*/  USHF.L.U32 UR10, UR10, 0x1, URZ ;  /* 0x000000010a0a7899 */ /* 0x000fe400080006ff */
[----:B---3--:R-:W-:Y:S01]  /*0590*/  ULEA UR5, UR5, UR7, 0x18 ;  /* 0x0000000705057291 */ /* 0x008fe2000f8ec0ff */
[----:B------:R-:W3:Y:S11]  /*05a0*/  FENCE.VIEW.ASYNC.S ;  /* 0x00000000000073c6 */ /* 0x000ef60000000000 */
[----:B---3--:R3:W4:Y:S01]  /*05b0*/  SYNCS.EXCH.64 URZ, [UR5], UR10 ;  /* 0x0000000a05ff75b2 */ /* 0x0087220008000100 */
[----:B------:R3:W1:Y:S01]  /*05c0*/  SYNCS.EXCH.64 URZ, [UR5+0x20], UR10 ;  /* 0x0000200a05ff75b2 */ /* 0x0006620008000100 */
[----:B------:R3:W1:Y:S01]  /*05d0*/  SYNCS.EXCH.64 URZ, [UR5+0x8], UR10 ;  /* 0x0000080a05ff75b2 */ /* 0x0006620008000100 */
[----:B------:R3:W1:Y:S01]  /*05e0*/  SYNCS.EXCH.64 URZ, [UR5+0x28], UR10 ;  /* 0x0000280a05ff75b2 */ /* 0x0006620008000100 */
[----:B------:R3:W1:Y:S01]  /*05f0*/  SYNCS.EXCH.64 URZ, [UR5+0x10], UR10 ;  /* 0x0000100a05ff75b2 */ /* 0x0006620008000100 */
[----:B------:R3:W1:Y:S01]  /*0600*/  SYNCS.EXCH.64 URZ, [UR5+0x30], UR10 ;  /* 0x0000300a05ff75b2 */ /* 0x0006620008000100 */
[----:B------:R3:W1:Y:S01]  /*0610*/  SYNCS.EXCH.64 URZ, [UR5+0x18], UR10 ;  /* 0x0000180a05ff75b2 */ /* 0x0006620008000100 */
[----:B------:R3:W1:Y:S01]  /*0620*/  SYNCS.EXCH.64 URZ, [UR5+0x38], UR10 ;  /* 0x0000380a05ff75b2 */ /* 0x0006620008000100 */
[----:B------:R-:W-:Y:S01]  /*0630*/  NOP ;  /* 0x0000000000007918 */ /* 0x000fe20000000000 */
.L_x_9:
[----:B------:R-:W2:Y:S01]  /*0640*/  SHFL.IDX PT, R2, R154, RZ, 0x1f ;  /* 0x00001fff9a027589 */ /* 0x000ea200000e0000 */
[----:B------:R-:W-:Y:S01]  /*0650*/  NOP ;  /* 0x0000000000007918 */ /* 0x000fe20000000000 */
[----:B--2---:R-:W-:-:S13]  /*0660*/  ISETP.NE.AND P0, PT, R2, 0x1, PT ;  /* 0x000000010200780c */ /* 0x004fda0003f05270 */
[----:B------:R-:W-:Y:S05]  /*0670*/  @P0 BRA `(.L_x_10) ;  /* 0x0000000000580947 */ /* 0x000fea0003800000 */
[----:B------:R-:W2:Y:S01]  /*0680*/  S2UR UR7, SR_CgaCtaId ;  /* 0x00000000000779c3 */ /* 0x000ea20000008800 */
[----:B------:R-:W-:Y:S01]  /*0690*/  UMOV UR9, 0x400 ;  /* 0x0000040000097882 */ /* 0x000fe20000000000 */
[----:B---3--:R-:W-:Y:S01]  /*06a0*/  UMOV UR5, 0x20 ;  /* 0x0000002000057882 */ /* 0x008fe20000000000 */
[----:B------:R-:W-:Y:S01]  /*06b0*/  UMOV UR4, 0x80 ;  /* 0x0000008000047882 */ /* 0x000fe20000000000 */
[----:B------:R-:W-:-:S04]  /*06c0*/  UIADD3 UR10, UPT, UPT, -UR5, 0x100000, URZ ;  /* 0x00100000050a7890 */ /* 0x000fc8000fffe1ff */
[----:B------:R-:W-:Y:S02]  /*06d0*/  USHF.L.U32 UR11, UR10, 0xb, URZ ;  /* 0x0000000b0a0b7899 */ /* 0x000fe400080006ff */
[----:B------:R-:W-:Y:S02]  /*06e0*/  USHF.L.U32 UR10, UR10, 0x1, URZ ;  /* 0x000000010a0a7899 */ /* 0x000fe400080006ff */
[----:B------:R-:W-:-:S04]  /*06f0*/  UIADD3 UR4, UPT, UPT, -UR4, 0x100000, URZ ;  /* 0x0010000004047890 */ /* 0x000fc8000fffe1ff */
[----:B------:R-:W-:Y:S02]  /*0700*/  USHF.L.U32 UR5, UR4, 0xb, URZ ;  /* 0x0000000b04057899 */ /* 0x000fe400080006ff */
[----:B------:R-:W-:Y:S01]  /*0710*/  USHF.L.U32 UR4, UR4, 0x1, URZ ;  /* 0x0000000104047899 */ /* 0x000fe200080006ff */
[----:B------:R-:W-:Y:S01]  /*0720*/  ELECT P0, URZ, PT ;  /* 0x0000000000ff782f */ /* 0x000fe20003800000 */
[----:B--2---:R-:W-:Y:S01]  /*0730*/  ULEA UR7, UR7, UR9, 0x18 ;  /* 0x0000000907077291 */ /* 0x004fe2000f8ec0ff */
[----:B------:R-:W2:Y:S11]  /*0740*/  FENCE.VIEW.ASYNC.S ;  /* 0x00000000000073c6 */ /* 0x000eb60000000000 */
[----:B--2---:R2:W3:Y:S01]  /*0750*/  SYNCS.EXCH.64 URZ, [UR7+0x40], UR10 ;  /* 0x0000400a07ff75b2 */ /* 0x0044e20008000100 */
        /* <DEDUP_REMOVED lines=8> */
.L_x_10:
[----:B------:R-:W4:Y:S01]  /*07e0*/  SHFL.IDX PT, R2, R154, RZ, 0x1f ;  /* 0x00001fff9a027589 */ /* 0x000f2200000e0000 */
[----:B------:R-:W-:Y:S01]  /*07f0*/  NOP ;  /* 0x0000000000007918 */ /* 0x000fe20000000000 */
[----:B----4-:R-:W-:-:S13]  /*0800*/  ISETP.NE.AND P0, PT, R2, 0x3, PT ;  /* 0x000000030200780c */ /* 0x010fda0003f05270 */
[----:B------:R-:W-:Y:S05]  /*0810*/  @P0 BRA `(.L_x_11) ;  /* 0x0000000000300947 */ /* 0x000fea0003800000 */
[----:B--23--:R-:W2:Y:S01]  /*0820*/  S2UR UR5, SR_CgaCtaId ;  /* 0x00000000000579c3 */ /* 0x00cea20000008800 */
[----:B------:R-:W-:Y:S01]  /*0830*/  UMOV UR7, 0x400 ;  /* 0x0000040000077882 */ /* 0x000fe20000000000 */
[----:B------:R-:W-:Y:S01]  /*0840*/  UMOV UR4, 0x20 ;  /* 0x0000002000047882 */ /* 0x000fe20000000000 */
[----:B------:R-:W-:Y:S01]  /*0850*/  ELECT P0, URZ, PT ;  /* 0x0000000000ff782f */ /* 0x000fe20003800000 */
[----:B------:R-:W-:-:S04]  /*0860*/  UIADD3 UR10, UPT, UPT, -UR4, 0x100000, URZ ;  /* 0x00100000040a7890 */ /* 0x000fc8000fffe1ff */
[----:B------:R-:W-:Y:S02]  /*0870*/  USHF.L.U32 UR11, UR10, 0xb, URZ ;  /* 0x0000000b0a0b7899 */ /* 0x000fe400080006ff */
[----:B------:R-:W-:Y:S02]  /*0880*/  USHF.L.U32 UR10, UR10, 0x1, URZ ;  /* 0x000000010a0a7899 */ /* 0x000fe400080006ff */
[----:B--2---:R-:W-:Y:S01]  /*0890*/  ULEA UR5, UR5, UR7, 0x18 ;  /* 0x0000000705057291 */ /* 0x004fe2000f8ec0ff */
[----:B------:R-:W2:Y:S11]  /*08a0*/  FENCE.VIEW.ASYNC.S ;  /* 0x00000000000073c6 */ /* 0x000eb60000000000 */
[----:B--2---:R4:W2:Y:S01]  /*08b0*/  SYNCS.EXCH.64 URZ, [UR5+0x80], UR10 ;  /* 0x0000800a05ff75b2 */ /* 0x0048a20008000100 */
[----:B------:R4:W3:Y:S02]  /*08c0*/  SYNCS.EXCH.64 URZ, [UR5+0x88], UR10 ;  /* 0x0000880a05ff75b2 */ /* 0x0008e40008000100 */
[----:B----4-:R-:W-:Y:S01]  /*08d0*/  NOP ;  /* 0x0000000000007918 */ /* 0x010fe20000000000 */
.L_x_11:
[----:B------:R-:W4:Y:S01]  /*08e0*/  SHFL.IDX PT, R2, R154, RZ, 0x1f ;  /* 0x00001fff9a027589 */ /* 0x000f2200000e0000 */
[----:B------:R-:W-:Y:S01]  /*08f0*/  NOP ;  /* 0x0000000000007918 */ /* 0x000fe20000000000 */
[----:B----4-:R-:W-:-:S13]  /*0900*/  ISETP.NE.AND P0, PT, R2, 0x4, PT ;  /* 0x000000040200780c */ /* 0x010fda0003f05270 */
[----:B------:R-:W-:Y:S05]  /*0910*/  @P0 BRA `(.L_x_12) ;  /* 0x00000000004c0947 */ /* 0x000fea0003800000 */
[----:B--23--:R-:W2:Y:S01]  /*0920*/  S2UR UR5, SR_CgaCtaId ;  /* 0x00000000000579c3 */ /* 0x00cea20000008800 */
[----:B------:R-:W-:Y:S01]  /*0930*/  UMOV UR9, 0x100 ;  /* 0x0000010000097882 */ /* 0x000fe20000000000 */
[----:B------:R-:W-:Y:S01]  /*0940*/  UMOV UR7, 0x400 ;  /* 0x0000040000077882 */ /* 0x000fe20000000000 */
[----:B------:R-:W-:Y:S01]  /*0950*/  USEL UR9, UR9, 0xe0, UP2 ;  /* 0x000000e009097887 */ /* 0x000fe20009000000 */
[----:B------:R-:W-:Y:S01]  /*0960*/  UMOV UR4, 0x1 ;  /* 0x0000000100047882 */ /* 0x000fe20000000000 */
[----:B------:R-:W-:Y:S01]  /*0970*/  ELECT P0, URZ, PT ;  /* 0x0000000000ff782f */ /* 0x000fe20003800000 */
[----:B------:R-:W-:-:S04]  /*0980*/  UIADD3 UR10, UPT, UPT, -UR4, 0x100000, URZ ;  /* 0x00100000040a7890 */ /* 0x000fc8000fffe1ff */
[----:B------:R-:W-:Y:S02]  /*0990*/  USHF.L.U32 UR11, UR10, 0xb, URZ ;  /* 0x0000000b0a0b7899 */ /* 0x000fe400080006ff */
[----:B------:R-:W-:Y:S02]  /*09a0*/  USHF.L.U32 UR10, UR10, 0x1, URZ ;  /* 0x000000010a0a7899 */ /* 0x000fe400080006ff */
[----:B------:R-:W-:-:S04]  /*09b0*/  UIADD3 UR12, UPT, UPT, -UR9, 0x100000, URZ ;  /* 0x00100000090c7890 */ /* 0x000fc8000fffe1ff */
[----:B------:R-:W-:Y:S02]  /*09c0*/  USHF.L.U32 UR13, UR12, 0xb, URZ ;  /* 0x0000000b0c0d7899 */ /* 0x000fe400080006ff */
[----:B------:R-:W-:Y:S02]  /*09d0*/  USHF.L.U32 UR12, UR12, 0x1, URZ ;  /* 0x000000010c0c7899 */ /* 0x000fe400080006ff */
[----:B--2---:R-:W-:Y:S01]  /*09e0*/  ULEA UR5, UR5, UR7, 0x18 ;  /* 0x0000000705057291 */ /* 0x004fe2000f8ec0ff */
[----:B------:R-:W2:Y:S11]  /*09f0*/  FENCE.VIEW.ASYNC.S ;  /* 0x00000000000073c6 */ /* 0x000eb60000000000 */
[----:B--2---:R4:W2:Y:S01]  /*0a00*/  SYNCS.EXCH.64 URZ, [UR5+0x90], UR10 ;  /* 0x0000900a05ff75b2 */ /* 0x0048a20008000100 */
[----:B------:R4:W3:Y:S01]  /*0a10*/  SYNCS.EXCH.64 URZ, [UR5+0xa0], UR12 ;  /* 0x0000a00c05ff75b2 */ /* 0x0008e20008000100 */
[----:B------:R4:W1:Y:S01]  /*0a20*/  SYNCS.EXCH.64 URZ, [UR5+0x98], UR10 ;  /* 0x0000980a05ff75b2 */ /* 0x0008620008000100 */
[----:B------:R4:W1:Y:S02]  /*0a30*/  SYNCS.EXCH.64 URZ, [UR5+0xa8], UR12 ;  /* 0x0000a80c05ff75b2 */ /* 0x0008640008000100 */
[----:B----4-:R-:W-:Y:S01]  /*0a40*/  NOP ;  /* 0x0000000000007918 */ /* 0x010fe20000000000 */
.L_x_12:
[----:B------:R-:W4:Y:S01]  /*0a50*/  SHFL.IDX PT, R2, R154, RZ, 0x1f ;  /* 0x00001fff9a027589 */ /* 0x000f2200000e0000 */
[----:B------:R-:W-:Y:S01]  /*0a60*/  NOP ;  /* 0x0000000000007918 */ /* 0x000fe20000000000 */
[----:B----4-:R-:W-:-:S13]  /*0a70*/  ISETP.NE.AND P0, PT, R2, 0x5, PT ;  /* 0x000000050200780c */ /* 0x010fda0003f05270 */
[----:B------:R-:W-:Y:S05]  /*0a80*/  @P0 BRA `(.L_x_13) ;  /* 0x0000000000480947 */ /* 0x000fea0003800000 */
[----:B--2---:R-:W2:Y:S01]  /*0a90*/  S2UR UR7, SR_CgaCtaId ;  /* 0x00000000000779c3 */ /* 0x004ea20000008800 */
        /* <DEDUP_REMOVED lines=12> */
[----:B--2---:R4:W2:Y:S01]  /*0b60*/  SYNCS.EXCH.64 URZ, [UR7+0xb0], UR10 ;  /* 0x0000b00a07ff75b2 */ /* 0x0048a20008000100 */
[----:B------:R4:W3:Y:S01]  /*0b70*/  SYNCS.EXCH.64 URZ, [UR7+0xc0], UR4 ;  /* 0x0000c00407ff75b2 */ /* 0x0008e20008000100 */
[----:B------:R4:W1:Y:S01]  /*0b80*/  SYNCS.EXCH.64 URZ, [UR7+0xb8], UR10 ;  /* 0x0000b80a07ff75b2 */ /* 0x0008620008000100 */
[----:B------:R4:W1:Y:S02]  /*0b90*/  SYNCS.EXCH.64 URZ, [UR7+0xc8], UR4 ;  /* 0x0000c80407ff75b2 */ /* 0x0008640008000100 */
[----:B----4-:R-:W-:Y:S01]  /*0ba0*/  NOP ;  /* 0x0000000000007918 */ /* 0x010fe20000000000 */
.L_x_13:
        /* <DEDUP_REMOVED lines=18> */
.L_x_14:
[----:B--23--:R-:W2:Y:S01]  /*0cd0*/  S2UR UR5, SR_CTAID.X ;  /* 0x00000000000579c3 */ /* 0x00cea20000002500 */
[----:B------:R-:W-:-:S05]  /*0ce0*/  CS2R.32 R152, SR_CgaSize ;  /* 0x0000000000987805 */ /* 0x000fca0000008a00 */
[----:B------:R-:W-:-:S05]  /*0cf0*/  IMAD R152, R152, -0xa0, RZ ;  /* 0xffffff6098987824 */ /* 0x000fca00078e02ff */
[----:B------:R-:W-:-:S14]  /*0d00*/  R2UR UR9, R152 ;  /* 0x00000000980972ca */ /* 0x000fdc00000e0000 */
[----:B------:R-:W3:Y:S01]  /*0d10*/  LDCU UR9, c[0x0][UR9+0x2b0] ;  /* 0x00005600090977ac */ /* 0x000ee20008000800 */
[----:B------:R-:W-:Y:S01]  /*0d20*/  NOP ;  /* 0x0000000000007918 */ /* 0x000fe20000000000 */
[----:B------:R-:W-:-:S05]  /*0d30*/  CS2R.32 R152, SR_CgaSize ;  /* 0x0000000000987805 */ /* 0x000fca0000008a00 */
[----:B------:R-:W-:-:S05]  /*0d40*/  IMAD R152, R152, -0xa0, RZ ;  /* 0xffffff6098987824 */ /* 0x000fca00078e02ff */
[----:B------:R-:W-:-:S14]  /*0d50*/  R2UR UR7, R152 ;  /* 0x00000000980772ca */ /* 0x000fdc00000e0000 */
[----:B------:R-:W4:Y:S01]  /*0d60*/  LDCU UR7, c[0x0][UR7+0x2b4] ;  /* 0x00005680070777ac */ /* 0x000f220008000800 */
[----:B------:R-:W1:Y:S08]  /*0d70*/  S2UR UR4, SR_CTAID.Y ;  /* 0x00000000000479c3 */ /* 0x000e700000002600 */
[----:B------:R-:W4:Y:S01]  /*0d80*/  LDC R9, c[0x0][0xb24] ;  /* 0x0002c900ff097b82 */ /* 0x000f220000000800 */
[----:B--2---:R-:W-:-:S02]  /*0d90*/  I2FP.F32.U32 R4, UR5 ;  /* 0x0000000500047c45 */ /* 0x004fc40008201000 */
[----:B------:R-:W-:-:S05]  /*0da0*/  CS2R.32 R5, SR_CgaSize ;  /* 0x0000000000057805 */ /* 0x000fca0000008a00 */
[----:B------:R-:W-:-:S06]  /*0db0*/  IMAD R5, R5, -0xa0, RZ ;  /* 0xffffff6005057824 */ /* 0x000fcc00078e02ff */
[----:B------:R-:W2:Y:S01]  /*0dc0*/  LDC R5, c[0x0][R5+0x2a0] ;  /* 0x0000a80005057b82 */ /* 0x000ea20000000800 */
[----:B------:R-:W-:Y:S01]  /*0dd0*/  MOV R21, UR5 ;  /* 0x0000000500157c02 */ /* 0x000fe20008000f00 */
[----:B---3--:R-:W-:Y:S01]  /*0de0*/  FMUL R4, R4, UR9 ;  /* 0x0000000904047c20 */ /* 0x008fe20008400000 */
[----:B-1----:R-:W-:Y:S02]  /*0df0*/  I2FP.F32.U32 R2, UR4 ;  /* 0x0000000400027c45 */ /* 0x002fe40008201000 */
[----:B------:R-:W-:-:S05]  /*0e00*/  CS2R.32 R3, SR_CgaSize ;  /* 0x0000000000037805 */ /* 0x000fca0000008a00 */
[----:B------:R-:W-:-:S06]  /*0e10*/  IMAD R3, R3, -0xa0, RZ ;  /* 0xffffff6003037824 */ /* 0x000fcc00078e02ff */
[----:B------:R-:W1:Y:S01]  /*0e20*/  LDC R3, c[0x0][R3+0x2a4] ;  /* 0x0000a90003037b82 */ /* 0x000e620000000800 */
[----:B------:R-:W3:Y:S01]  /*0e30*/  F2I.U32.TRUNC.NTZ R152, R4 ;  /* 0x0000000400987305 */ /* 0x000ee2000020f000 */
[----:B------:R-:W-:Y:S01]  /*0e40*/  MOV R20, UR4 ;  /* 0x0000000400147c02 */ /* 0x000fe20008000f00 */
[----:B----4-:R-:W-:-:S05]  /*0e50*/  FMUL R2, R2, UR7 ;  /* 0x0000000702027c20 */ /* 0x010fca0008400000 */
[----:B------:R-:W-:Y:S01]  /*0e60*/  BAR.SYNC.DEFER_BLOCKING 0x0 ;  /* 0x0000000000007b1d */ /* 0x000fe20000010000 */
[----:B------:R-:W-:-:S05]  /*0e70*/  ISETP.GE.AND P0, PT, R9, 0x1, PT ;  /* 0x000000010900780c */ /* 0x000fca0003f06270 */
[----:B------:R-:W4:Y:S02]  /*0e80*/  F2I.U32.TRUNC.NTZ R150, R2 ;  /* 0x0000000200967305 */ /* 0x000f24000020f000 */
[----:B------:R-:W1:Y:S01]  /*0e90*/  S2UR UR36, SR_CTAID.Z ;  /* 0x00000000002479c3 */ /* 0x000e620000002700 */
[----:B---3--:R-:W-:-:S05]  /*0ea0*/  IADD3 R152, PT, PT, -R152, RZ, RZ ;  /* 0x000000ff98987210 */ /* 0x008fca0007ffe1ff */
[----:B--2---:R-:W-:Y:S01]  /*0eb0*/  IMAD R152, R5, R152, UR5 ;  /* 0x0000000505987e24 */ /* 0x004fe2000f8e0298 */
[----:B----4-:R-:W-:-:S05]  /*0ec0*/  IADD3 R150, PT, PT, -R150, RZ, RZ ;  /* 0x000000ff96967210 */ /* 0x010fca0007ffe1ff */
[----:B-1----:R-:W-:Y:S01]  /*0ed0*/  IMAD R150, R3, R150, UR4 ;  /* 0x0000000403967e24 */ /* 0x002fe2000f8e0296 */
[----:B------:R-:W-:Y:S06]  /*0ee0*/  @!P0 BRA `(.L_x_15) ;  /* 0x0000000000b88947 */ /* 0x000fec0003800000 */
[----:B------:R-:W1:Y:S01]  /*0ef0*/  LDC.64 R4, c[0x0][0xb18] ;  /* 0x0002c600ff047b82 */ /* 0x000e620000000a00 */
[----:B------:R-:W-:-:S07]  /*0f00*/  ISETP.NE.AND P0, PT, R9, 0x1, PT ;  /* 0x000000010900780c */ /* 0x000fce0003f05270 */
[----:B------:R-:W2:Y:S08]  /*0f10*/  LDC R10, c[0x0][0xb0c] ;  /* 0x0002c300ff0a7b82 */ /* 0x000eb00000000800 */
[----:B------:R-:W3:Y:S08]  /*0f20*/  LDC R11, c[0x0][0x370] ;  /* 0x0000dc00ff0b7b82 */ /* 0x000ef00000000800 */
[----:B------:R-:W4:Y:S01]  /*0f30*/  LDC R12, c[0x0][0x374] ;  /* 0x0000dd00ff0c7b82 */ /* 0x000f220000000800 */
[----:B-1----:R-:W-:-:S07]  /*0f40*/  ISETP.NE.AND P1, PT, R4, 0x1, PT ;  /* 0x000000010400780c */ /* 0x002fce0003f25270 */
[----:B------:R-:W3:Y:S01]  /*0f50*/  LDC.64 R6, c[0x0][0xb10] ;  /* 0x0002c400ff067b82 */ /* 0x000ee20000000a00 */
[----:B--2---:R-:W-:-:S07]  /*0f60*/  ISETP.NE.AND P2, PT, R10, 0x1, PT ;  /* 0x000000010a00780c */ /* 0x004fce0003f45270 */
[----:B------:R-:W1:Y:S08]  /*0f70*/  LDC R8, c[0x0][0xb20] ;  /* 0x0002c800ff087b82 */ /* 0x000e700000000800 */
[----:B------:R-:W2:Y:S01]  /*0f80*/  LDC.64 R2, c[0x0][0xb28] ;  /* 0x0002ca00ff027b82 */ /* 0x000ea20000000a00 */
[----:B----4-:R-:W-:-:S04]  /*0f90*/  IMAD.HI.U32 R13, R12, R5, RZ ;  /* 0x000000050c0d7227 */ /* 0x010fc800078e00ff */
[----:B------:R-:W-:-:S04]  /*0fa0*/  IMAD.HI.U32 R5, R20, R5, RZ ;  /* 0x0000000514057227 */ /* 0x000fc800078e00ff */
[----:B---3--:R-:W-:-:S04]  /*0fb0*/  IMAD.HI.U32 R14, R11, R6, RZ ;  /* 0x000000060b0e7227 */ /* 0x008fc800078e00ff */
[C---:B------:R-:W-:Y:S01]  /*0fc0*/  IMAD.HI.U32 R16, R21.reuse, R6, RZ ;  /* 0x0000000615107227 */ /* 0x040fe200078e00ff */
[-C--:B------:R-:W-:Y:S02]  /*0fd0*/  @P2 SHF.R.U32.HI R11, RZ, R7.reuse, R14 ;  /* 0x00000007ff0b2219 */ /* 0x080fe4000001160e */
[-C--:B-1----:R-:W-:Y:S02]  /*0fe0*/  @P1 SHF.R.U32.HI R12, RZ, R8.reuse, R13 ;  /* 0x00000008ff0c1219 */ /* 0x082fe4000001160d */
[----:B------:R-:W-:Y:S02]  /*0ff0*/  SHF.R.U32.HI R5, RZ, R8, R5 ;  /* 0x00000008ff057219 */ /* 0x000fe40000011605 */
[----:B------:R-:W-:Y:S02]  /*1000*/  SHF.R.U32.HI R16, RZ, R7, R16 ;  /* 0x00000007ff107219 */ /* 0x000fe40000011610 */
[----:B------:R-:W-:Y:S01]  /*1010*/  SEL R5, R20, R5, !P1 ;  /* 0x0000000514057207 */ /* 0x000fe20004800000 */
[----:B--2---:R-:W-:Y:S01]  /*1020*/  IMAD.HI.U32 R14, R12, R2, RZ ;  /* 0x000000020c0e7227 */ /* 0x004fe200078e00ff */
[----:B------:R-:W-:-:S02]  /*1030*/  SEL R7, R21, R16, !P2 ;  /* 0x0000001015077207 */ /* 0x000fc40005000000 */
[----:B------:R-:W-:Y:S01]  /*1040*/  IADD3 R13, PT, PT, -R5, RZ, RZ ;  /* 0x000000ff050d7210 */ /* 0x000fe20007ffe1ff */
[----:B------:R-:W-:Y:S01]  /*1050*/  IMAD.HI.U32 R6, R11, R2, RZ ;  /* 0x000000020b067227 */ /* 0x000fe200078e00ff */
[----:B------:R-:W-:-:S03]  /*1060*/  @P0 SHF.R.U32.HI R12, RZ, R3, R14 ;  /* 0x00000003ff0c0219 */ /* 0x000fc6000001160e */
[----:B------:R-:W-:Y:S01]  /*1070*/  IMAD R13, R4, R13, R20 ;  /* 0x0000000d040d7224 */ /* 0x000fe200078e0214 */
[----:B------:R-:W-:Y:S01]  /*1080*/  @P0 SHF.R.U32.HI R11, RZ, R3, R6 ;  /* 0x00000003ff0b0219 */ /* 0x000fe20000011606 */
[----:B------:R-:W-:-:S04]  /*1090*/  IMAD R12, R12, R9, RZ ;  /* 0x000000090c0c7224 */ /* 0x000fc800078e02ff */
[----:B------:R-:W-:Y:S01]  /*10a0*/  IMAD R6, R11, R9, RZ ;  /* 0x000000090b067224 */ /* 0x000fe200078e02ff */
[----:B------:R-:W-:-:S04]  /*10b0*/  ISETP.GE.AND P1, PT, R5, R12, PT ;  /* 0x0000000c0500720c */ /* 0x000fc80003f26270 */
[----:B------:R-:W-:Y:S01]  /*10c0*/  ISETP.GE.OR P1, PT, R7, R6, P1 ;  /* 0x000000060700720c */ /* 0x000fe20000f26670 */
[----:B------:R-:W-:-:S05]  /*10d0*/  IMAD.HI.U32 R6, R5, R2, RZ ;  /* 0x0000000205067227 */ /* 0x000fca00078e00ff */
[----:B------:R-:W-:-:S04]  /*10e0*/  SHF.R.U32.HI R6, RZ, R3, R6 ;  /* 0x00000003ff067219 */ /* 0x000fc80000011606 */
[----:B------:R-:W-:-:S03]  /*10f0*/  SEL R6, R5, R6, !P0 ;  /* 0x0000000605067207 */ /* 0x000fc60004000000 */
[----:B------:R-:W-:Y:S01]  /*1100*/  @!P1 IMAD.HI.U32 R8, R7, R2, RZ ;  /* 0x0000000207089227 */ /* 0x000fe200078e00ff */
[----:B------:R-:W-:-:S04]  /*1110*/  IADD3 R2, PT, PT, -R6, RZ, RZ ;  /* 0x000000ff06027210 */ /* 0x000fc80007ffe1ff */
[----:B------:R-:W-:Y:S01]  /*1120*/  @!P1 SHF.R.U32.HI R8, RZ, R3, R8 ;  /* 0x00000003ff089219 */ /* 0x000fe20000011608 */
[----:B------:R-:W-:-:S03]  /*1130*/  IMAD R2, R9, R2, R5 ;  /* 0x0000000209027224 */ /* 0x000fc600078e0205 */
[----:B------:R-:W-:-:S05]  /*1140*/  @!P1 SEL R3, R7, R8, !P0 ;  /* 0x0000000807039207 */ /* 0x000fca0004000000 */
[--C-:B------:R-:W-:Y:S02]  /*1150*/  @!P1 IMAD.IADD R6, R6, 0x1, -R3.reuse ;  /* 0x0000000106069824 */ /* 0x100fe400078e0a03 */
[----:B------:R-:W-:Y:S01]  /*1160*/  @!P1 IMAD R3, R2, R11, R3 ;  /* 0x0000000b02039224 */ /* 0x000fe200078e0203 */
[----:B------:R-:W-:Y:S01]  /*1170*/  IADD3 R2, PT, PT, -R7, RZ, RZ ;  /* 0x000000ff07027210 */ /* 0x000fe20007ffe1ff */
[----:B------:R-:W-:Y:S02]  /*1180*/  @!P1 IMAD R5, R6, R9, R7 ;  /* 0x0000000906059224 */ /* 0x000fe400078e0207 */
[----:B------:R-:W-:Y:S02]  /*1190*/  @!P1 IMAD.MOV.U32 R7, RZ, RZ, R3 ;  /* 0x000000ffff079224 */ /* 0x000fe400078e0003 */
[----:B------:R-:W-:Y:S02]  /*11a0*/  IMAD R2, R10, R2, R21 ;  /* 0x000000020a027224 */ /* 0x000fe400078e0215 */
[----:B------:R-:W-:-:S02]  /*11b0*/  IMAD R20, R5, R4, R13 ;  /* 0x0000000405147224 */ /* 0x000fc400078e020d */
[----:B------:R-:W-:Y:S02]  /*11c0*/  IMAD R21, R7, R10, R2 ;  /* 0x0000000a07157224 */ /* 0x000fe400078e0202 */
.L_x_15:
[----:B------:R-:W1:Y:S01]  /*11d0*/  LDCU UR4, c[0x0][0xb30] ;  /* 0x00016600ff0477ac */ /* 0x000e620008000800 */
[----:B------:R-:W2:Y:S08]  /*11e0*/  S2UR UR37, SR_CgaCtaId ;  /* 0x00000000002579c3 */ /* 0x000eb00000008800 */
[----:B------:R-:W3:Y:S01]  /*11f0*/  LDC R72, c[0x0][0xb24] ;  /* 0x0002c900ff487b82 */ /* 0x000ee20000000800 */
[----:B-1----:R-:W-:-:S09]  /*1200*/  UISETP.NE.AND UP1, UPT, UR4, 0x1, UPT ;  /* 0x000000010400788c */ /* 0x002fd2000bf25270 */
[----:B--2---:R-:W-:Y:S05]  /*1210*/  BRA.U UP1, `(.L_x_16) ;  /* 0x0000000101407547 */ /* 0x004fea000b800000 */
[----:B------:R-:W1:Y:S08]  /*1220*/  LDC.64 R4, c[0x0][0xb10] ;  /* 0x0002c400ff047b82 */ /* 0x000e700000000a00 */
[----:B------:R-:W2:Y:S08]  /*1230*/  LDC.64 R2, c[0x0][0xb18] ;  /* 0x0002c600ff027b82 */ /* 0x000eb00000000a00 */
[----:B------:R-:W4:Y:S08]  /*1240*/  LDC R6, c[0x0][0xb20] ;  /* 0x0002c800ff067b82 */ /* 0x000f300000000800 */
[----:B------:R-:W3:Y:S01]  /*1250*/  LDC R8, c[0x0][0xb0c] ;  /* 0x0002c300ff087b82 */ /* 0x000ee20000000800 */
[----:B-1----:R-:W-:-:S05]  /*1260*/  IMAD.HI.U32 R4, R21, R4, RZ ;  /* 0x0000000415047227 */ /* 0x002fca00078e00ff */
[----:B------:R-:W-:Y:S01]  /*1270*/  SHF.R.U32.HI R4, RZ, R5, R4 ;  /* 0x00000005ff047219 */ /* 0x000fe20000011604 */
[----:B--2---:R-:W-:Y:S01]  /*1280*/  IMAD.HI.U32 R3, R20, R3, RZ ;  /* 0x0000000314037227 */ /* 0x004fe200078e00ff */
[----:B------:R-:W-:-:S04]  /*1290*/  ISETP.NE.AND P0, PT, R2, 0x1, PT ;  /* 0x000000010200780c */ /* 0x000fc80003f05270 */
[----:B----4-:R-:W-:-:S04]  /*12a0*/  SHF.R.U32.HI R3, RZ, R6, R3 ;  /* 0x00000006ff037219 */ /* 0x010fc80000011603 */
[----:B------:R-:W-:Y:S02]  /*12b0*/  SEL R3, R20, R3, !P0 ;  /* 0x0000000314037207 */ /* 0x000fe40004000000 */
[----:B---3--:R-:W-:-:S04]  /*12c0*/  ISETP.NE.AND P1, PT, R8, 0x1, PT ;  /* 0x000000010800780c */ /* 0x008fc80003f25270 */
[----:B------:R-:W-:-:S05]  /*12d0*/  SEL R4, R21, R4, !P1 ;  /* 0x0000000415047207 */ /* 0x000fca0004800000 */
[----:B------:R-:W-:Y:S02]  /*12e0*/  IMAD.IADD R5, R3, 0x1, -R4 ;  /* 0x0000000103057824 */ /* 0x000fe400078e0a04 */
[----:B------:R-:W-:Y:S02]  /*12f0*/  IMAD.IADD R3, R4, 0x1, -R3 ;  /* 0x0000000104037824 */ /* 0x000fe400078e0a03 */
[----:B------:R-:W-:Y:S02]  /*1300*/  IMAD R21, R5, R8, R21 ;  /* 0x0000000805157224 */ /* 0x000fe400078e0215 */
[----:B------:R-:W-:-:S07]  /*1310*/  IMAD R20, R3, R2, R20 ;  /* 0x0000000203147224 */ /* 0x000fce00078e0214 */
.L_x_16:
[----:B------:R-:W-:Y:S01]  /*1320*/  BAR.SYNC.DEFER_BLOCKING 0x0 ;  /* 0x0000000000007b1d */ /* 0x000fe20000010000 */
[----:B------:R-:W-:Y:S01]  /*1330*/  UISETP.NE.AND UP1, UPT, UR8, 0x2, UPT ;  /* 0x000000020800788c */ /* 0x000fe2000bf25270 */
[----:B------:R-:W-:Y:S02]  /*1340*/  ISETP.NE.OR P5, PT, R0, 0x2, !P5 ;  /* 0x000000020000780c */ /* 0x000fe40006fa5670 */
[----:B------:R-:W-:-:S06]  /*1350*/  LOP3.LUT R2, R167, 0x1f, RZ, 0xc0, !PT ;  /* 0x0000001fa7027812 */ /* 0x000fcc00078ec0ff */
[----:B------:R-:W-:Y:S05]  /*1360*/  BRA.U UP1, `(.L_x_17) ;  /* 0x0000001101607547 */ /* 0x000fea000b800000 */
[----:B------:R-:W1:Y:S01]  /*1370*/  LDCU UR13, c[0x0][0x38c] ;  /* 0x00007180ff0d77ac */ /* 0x000e620008000800 */
[----:B------:R-:W2:Y:S01]  /*1380*/  LDC R9, c[0x0][0x370] ;  /* 0x0000dc00ff097b82 */ /* 0x000ea20000000800 */
[----:B------:R-:W-:Y:S01]  /*1390*/  PLOP3.LUT P1, PT, PT, PT, UP2, 0x80, 0x8 ;  /* 0x000000000008781c */ /* 0x000fe20003f2f028 */
[----:B------:R-:W-:Y:S01]  /*13a0*/  HFMA2 R12, -RZ, RZ, 0, 0 ;  /* 0x00000000ff0c7431 */ /* 0x000fe200000001ff */
[----:B------:R-:W-:Y:S01]  /*13b0*/  ISETP.EQ.OR P4, PT, R2, RZ, P5 ;  /* 0x000000ff0200720c */ /* 0x000fe20002f82670 */
[----:B------:R-:W-:Y:S01]  /*13c0*/  IMAD.MOV.U32 R15, RZ, RZ, 0x1 ;  /* 0x00000001ff0f7424 */ /* 0x000fe200078e00ff */
[----:B------:R-:W-:Y:S01]  /*13d0*/  PLOP3.LUT P1, PT, P1, PT, PT, 0x8, 0x80 ;  /* 0x000000000080781c */ /* 0x000fe20000f2e170 */
[----:B------:R-:W-:Y:S01]  /*13e0*/  IMAD.MOV.U32 R14, RZ, RZ, RZ ;  /* 0x000000ffff0e7224 */ /* 0x000fe200078e00ff */
[----:B------:R-:W-:Y:S01]  /*13f0*/  MOV R8, 0x1 ;  /* 0x0000000100087802 */ /* 0x000fe20000000f00 */
[----:B------:R-:W4:Y:S01]  /*1400*/  LDC R0, c[0x0][0x374] ;  /* 0x0000dd00ff007b82 */ /* 0x000f220000000800 */
[----:B------:R-:W-:Y:S01]  /*1410*/  IMAD.MOV.U32 R10, RZ, RZ, RZ ;  /* 0x000000ffff0a7224 */ /* 0x000fe200078e00ff */
[----:B------:R-:W2:Y:S01]  /*1420*/  LDCU.64 UR22, c[0x0][0x348] ;  /* 0x00006900ff1677ac */ /* 0x000ea20008000a00 */
[----:B------:R-:W-:Y:S01]  /*1430*/  UMOV UR6, URZ ;  /* 0x000000ff00067c82 */ /* 0x000fe20008000000 */
[----:B-1----:R-:W-:-:S04]  /*1440*/  UIADD3 UR5, UPT, UPT, UR13, 0x1f, URZ ;  /* 0x0000001f0d057890 */ /* 0x002fc8000fffe0ff */
[----:B------:R-:W-:-:S04]  /*1450*/  USHF.R.S32.HI UR4, URZ, 0x1f, UR5 ;  /* 0x0000001fff047899 */ /* 0x000fc80008011405 */
[----:B------:R-:W-:-:S04]  /*1460*/  ULEA.HI UR4, UR4, UR5, URZ, 0x5 ;  /* 0x0000000504047291 */ /* 0x000fc8000f8f28ff */
[----:B------:R-:W-:Y:S02]  /*1470*/  USHF.R.S32.HI UR15, URZ, 0x5, UR4 ;  /* 0x00000005ff0f7899 */ /* 0x000fe40008011404 */
[----:B------:R-:W-:Y:S02]  /*1480*/  UIADD3 UR4, UPT, UPT, UR13, -0x1, URZ ;  /* 0xffffffff0d047890 */ /* 0x000fe4000fffe0ff */
[----:B------:R-:W-:Y:S02]  /*1490*/  UISETP.LT.U32.AND UP0, UPT, UR15, 0x4, UPT ;  /* 0x000000040f00788c */ /* 0x000fe4000bf01070 */
[----:B------:R-:W-:Y:S02]  /*14a0*/  UISETP.GE.U32.AND UP1, UPT, UR4, -0x3f, UPT ;  /* 0xffffffc10400788c */ /* 0x000fe4000bf26070 */
[----:B------:R-:W-:Y:S02]  /*14b0*/  USEL UR14, UR15, 0x4, UP0 ;  /* 0x000000040f0e7887 */ /* 0x000fe40008000000 */
[----:B------:R-:W-:-:S02]  /*14c0*/  UIADD3 UR13, UPT, UPT, UR13, 0x3e, URZ ;  /* 0x0000003e0d0d7890 */ /* 0x000fc4000fffe0ff */
[----:B------:R-:W-:Y:S02]  /*14d0*/  UIADD3 UR5, UPT, UPT, UR14, -0x1, URZ ;  /* 0xffffffff0e057890 */ /* 0x000fe4000fffe0ff */
[----:B------:R-:W-:-:S03]  /*14e0*/  UIADD3 UR7, UPT, UPT, UR15, -UR14, URZ ;  /* 0x8000000e0f077290 */ /* 0x000fc6000fffe0ff */
[----:B------:R-:W-:-:S04]  /*14f0*/  @UP1 UIADD3 UR5, UPT, UPT, UR14, URZ, URZ ;  /* 0x000000ff0e051290 */ /* 0x000fc8000fffe0ff */
[----:B--2---:R-:W-:-:S12]  /*1500*/  UIADD3 UR5, UPT, UPT, UR5, 0x1, URZ ;  /* 0x0000000105057890 */ /* 0x004fd8000fffe0ff */
.L_x_35:
[----:B------:R-:W-:Y:S01]  /*1510*/  UISETP.NE.AND UP0, UPT, UR37, URZ, UPT ;  /* 0x000000ff2500728c */ /* 0x000fe2000bf05270 */
[----:B------:R-:W1:Y:S08]  /*1520*/  S2UR UR37, SR_CgaCtaId ;  /* 0x00000000002579c3 */ /* 0x000e700000008800 */
[----:B------:R-:W-:Y:S05]  /*1530*/  BRA.U UP0, `(.L_x_18) ;  /* 0x0000000100347547 */ /* 0x000fea000b800000 */
[----:B------:R-:W2:Y:S01]  /*1540*/  S2R R2, SR_CgaCtaId ;  /* 0x0000000000027919 */ /* 0x000ea20000008800 */
[----:B------:R-:W-:-:S04]  /*1550*/  MOV R3, 0x400 ;  /* 0x0000040000037802 */ /* 0x000fc80000000f00 */
[----:B--2---:R-:W-:Y:S02]  /*1560*/  LEA R3, R2, R3, 0x18 ;  /* 0x0000000302037211 */ /* 0x004fe400078ec0ff */
[----:B------:R-:W-:-:S03]  /*1570*/  SHF.L.U32 R2, R8, 0x1f, RZ ;  /* 0x0000001f08027819 */ /* 0x000fc600000006ff */
[----:B------:R-:W-:-:S04]  /*1580*/  IMAD R3, R10, 0x8, R3 ;  /* 0x000000080a037824 */ /* 0x000fc800078e0203 */
[----:B------:R-:W2:Y:S02]  /*1590*/  SYNCS.PHASECHK.TRANS64.TRYWAIT P0, [R3+URZ+0xe0], R2 ;  /* 0x0000e002030075a7 */ /* 0x000ea400080011ff */
[----:B--2---:R-:W-:Y:S05]  /*15a0*/  @!P0 BRA `(.L_x_19) ;  /* 0x00000098006c8947 */ /* 0x004fea0003800000 */
.L_x_123:
[----:B------:R-:W-:Y:S01]  /*15b0*/  VIADD R10, R10, 0x1 ;  /* 0x000000010a0a7836 */ /* 0x000fe20000000000 */
[----:B------:R2:W-:Y:S04]  /*15c0*/  SYNCS.ARRIVE.TRANS64.A1T0 RZ, [R3+URZ+0xd0], RZ ;  /* 0x0000d0ff03ff79a7 */ /* 0x0005e800081000ff */
[----:B------:R-:W-:-:S04]  /*15d0*/  ISETP.NE.AND P0, PT, R10, 0x2, PT ;  /* 0x000000020a00780c */ /* 0x000fc80003f05270 */
[----:B------:R-:W-:Y:S02]  /*15e0*/  SEL R10, R10, RZ, P0 ;  /* 0x000000ff0a0a7207 */ /* 0x000fe40000000000 */
[----:B--2---:R-:W-:-:S04]  /*15f0*/  SEL R3, RZ, 0x1, P0 ;  /* 0x00000001ff037807 */ /* 0x004fc80000000000 */
[----:B------:R-:W-:-:S07]  /*1600*/  LOP3.LUT R8, R8, R3, RZ, 0x3c, !PT ;  /* 0x0000000308087212 */ /* 0x000fce00078e3cff */
.L_x_18:
[----:B------:R-:W-:Y:S01]  /*1610*/  UMOV UR4, 0x400 ;  /* 0x0000040000047882 */ /* 0x000fe20000000000 */
[----:B------:R-:W-:Y:S01]  /*1620*/  SHF.L.U32 R2, R15, 0x1f, RZ ;  /* 0x0000001f0f027819 */ /* 0x000fe200000006ff */
[----:B-1----:R-:W-:Y:S01]  /*1630*/  ULEA UR4, UR37, UR4, 0x18 ;  /* 0x0000000425047291 */ /* 0x002fe2000f8ec0ff */
[----:B------:R-:W-:Y:S01]  /*1640*/  R2UR UR35, R21 ;  /* 0x00000000152372ca */ /* 0x000fe200000e0000 */
[----:B------:R-:W-:Y:S01]  /*1650*/  UISETP.GE.U32.AND UP0, UPT, UR13, 0x3f, UPT ;  /* 0x0000003f0d00788c */ /* 0x000fe2000bf06070 */
[----:B------:R-:W-:Y:S01]  /*1660*/  R2UR UR11, R20 ;  /* 0x00000000140b72ca */ /* 0x000fe200000e0000 */
[----:B------:R-:W-:Y:S01]  /*1670*/  ULEA UR8, UR6, UR4, 0x3 ;  /* 0x0000000406087291 */ /* 0x000fe2000f8e18ff */
[----:B------:R-:W-:-:S08]  /*1680*/  UMOV UR24, URZ ;  /* 0x000000ff00187c82 */ /* 0x000fd00008000000 */
[----:B------:R1:W2:Y:S01]  /*1690*/  SYNCS.PHASECHK.TRANS64.TRYWAIT P0, [UR8+0x20], R2 ;  /* 0x00002002ff0075a7 */ /* 0x0002a20008001108 */
[----:B------:R-:W-:Y:S02]  /*16a0*/  USHF.L.U32 UR35, UR35, 0x7, URZ ;  /* 0x0000000723237899 */ /* 0x000fe400080006ff */
[----:B------:R-:W-:Y:S01]  /*16b0*/  USHF.L.U32 UR11, UR11, 0x8, URZ ;  /* 0x000000080b0b7899 */ /* 0x000fe200080006ff */
[----:B------:R-:W-:Y:S11]  /*16c0*/  BRA.U !UP0, `(.L_x_20) ;  /* 0x0000000108a87547 */ /* 0x000ff6000b800000 */
[----:B------:R-:W-:Y:S01]  /*16d0*/  UMOV UR16, URZ ;  /* 0x000000ff00107c82 */ /* 0x000fe20008000000 */
[----:B------:R-:W-:-:S05]  /*16e0*/  UMOV UR17, UR6 ;  /* 0x0000000600117c82 */ /* 0x000fca0008000000 */
.L_x_25:
[----:B-1----:R-:W-:Y:S01]  /*16f0*/  ULEA UR33, UR17, UR4, 0x3 ;  /* 0x0000000411217291 */ /* 0x002fe2000f8e18ff */
[----:B--2---:R-:W-:Y:S01]  /*1700*/  @!P5 MOV R3, 0x3000 ;  /* 0x000030000003d802 */ /* 0x004fe20000000f00 */
[----:B--2---:R-:W-:Y:S10]  /*1710*/  @P0 BRA `(.L_x_21) ;  /* 0x00000000000c0947 */ /* 0x004ff40003800000 */
[----:B------:R-:W-:-:S04]  /*1720*/  SHF.L.U32 R5, R15, 0x1f, RZ ;  /* 0x0000001f0f057819 */ /* 0x000fc800000006ff */
[----:B------:R-:W2:Y:S02]  /*1730*/  SYNCS.PHASECHK.TRANS64.TRYWAIT P0, [UR33+0x20], R5 ;  /* 0x00002005ff0075a7 */ /* 0x000ea40008001121 */
[----:B--2---:R-:W-:Y:S05]  /*1740*/  @!P0 BRA `(.L_x_22) ;  /* 0x0000009800188947 */ /* 0x004fea0003800000 */
.L_x_21:
[----:B------:R2:W-:Y:S01]  /*1750*/  @!P5 SYNCS.ARRIVE.TRANS64 RZ, [UR33], R3 ;  /* 0x00000003ffffd9a7 */ /* 0x0005e20008000021 */
[----:B------:R-:W-:Y:S04]  /*1760*/  BSSY.RECONVERGENT B0, `(.L_x_23) ;  /* 0x0000003000007945 */ /* 0x000fe80003800200 */
[----:B------:R-:W-:Y:S05]  /*1770*/  @P4 BRA `(.L_x_24) ;  /* 0x0000000000044947 */ /* 0x000fea0003800000 */
[----:B------:R-:W-:Y:S05]  /*1780*/  BPT.TRAP 0x1 ;  /* 0x000000040000795c */ /* 0x000fea0000300000 */
.L_x_24:
[----:B------:R-:W-:Y:S05]  /*1790*/  BSYNC.RECONVERGENT B0 ;  /* 0x0000000000007941 */ /* 0x000fea0003800200 */
.L_x_23:
[----:B------:R-:W-:Y:S02]  /*17a0*/  UIADD3 UR6, UPT, UPT, UR17, 0x1, URZ ;  /* 0x0000000111067890 */ /* 0x000fe4000fffe0ff */
[----:B------:R-:W-:Y:S02]  /*17b0*/  ULEA UR32, UR17, UR4, 0xc ;  /* 0x0000000411207291 */ /* 0x000fe4000f8e60ff */
[----:B------:R-:W-:Y:S02]  /*17c0*/  UISETP.NE.AND UP0, UPT, UR6, 0x4, UPT ;  /* 0x000000040600788c */ /* 0x000fe4000bf05270 */
[----:B------:R-:W-:Y:S02]  /*17d0*/  UIADD3 UR26, UP1, UPT, UR22, 0x80, URZ ;  /* 0x00000080161a7890 */ /* 0x000fe4000ff3e0ff */
[----:B------:R-:W-:Y:S02]  /*17e0*/  USEL UR9, URZ, 0x1, UP0 ;  /* 0x00000001ff097887 */ /* 0x000fe40008000000 */
[----:B------:R-:W-:-:S02]  /*17f0*/  USEL UR6, UR6, URZ, UP0 ;  /* 0x000000ff06067287 */ /* 0x000fc40008000000 */
[----:B------:R-:W-:Y:S02]  /*1800*/  UIADD3 UR20, UP0, UPT, UR22, 0x180, URZ ;  /* 0x0000018016147890 */ /* 0x000fe4000ff1e0ff */
[----:B------:R-:W-:Y:S01]  /*1810*/  ULEA UR8, UR6, UR4, 0x3 ;  /* 0x0000000406087291 */ /* 0x000fe2000f8e18ff */
[----:B------:R-:W-:Y:S01]  /*1820*/  LOP3.LUT R15, R15, UR9, RZ, 0x3c, !PT ;  /* 0x000000090f0f7c12 */ /* 0x000fe2000f8e3cff */
[----:B------:R-:W-:Y:S02]  /*1830*/  USHF.L.U32 UR34, UR16, 0x5, URZ ;  /* 0x0000000510227899 */ /* 0x000fe400080006ff */
[----:B------:R-:W-:Y:S01]  /*1840*/  UIADD3.X UR27, UPT, UPT, URZ, UR23, URZ, UP1, !UPT ;  /* 0x00000017ff1b7290 */ /* 0x000fe20008ffe4ff */
[----:B-1----:R-:W-:Y:S01]  /*1850*/  SHF.L.U32 R2, R15, 0x1f, RZ ;  /* 0x0000001f0f027819 */ /* 0x002fe200000006ff */
[----:B------:R-:W-:Y:S02]  /*1860*/  UIADD3 UR32, UPT, UPT, UR32, 0xc400, URZ ;  /* 0x0000c40020207890 */ /* 0x000fe4000fffe0ff */
[----:B------:R-:W-:Y:S01]  /*1870*/  UIADD3.X UR21, UPT, UPT, URZ, UR23, URZ, UP0, !UPT ;  /* 0x00000017ff157290 */ /* 0x000fe200087fe4ff */
[----:B------:R1:W1:Y:S01]  /*1880*/  SYNCS.PHASECHK.TRANS64.TRYWAIT P0, [UR8+0x20], R2 ;  /* 0x00002002ff0075a7 */ /* 0x0002620008001108 */
[----:B------:R-:W-:Y:S01]  /*1890*/  ULEA UR8, UR17, UR4, 0xd ;  /* 0x0000000411087291 */ /* 0x000fe2000f8e68ff */
[----:B------:R-:W-:Y:S01]  /*18a0*/  UMOV UR18, 0x0 ;  /* 0x0000000000127882 */ /* 0x000fe20000000000 */
[----:B------:R-:W-:-:S02]  /*18b0*/  UMOV UR19, 0x10000000 ;  /* 0x1000000000137882 */ /* 0x000fc40000000000 */
[----:B------:R-:W-:Y:S01]  /*18c0*/  UIADD3 UR8, UPT, UPT, UR8, 0x10400, URZ ;  /* 0x0001040008087890 */ /* 0x000fe2000fffe0ff */
[----:B------:R1:W-:Y:S01]  /*18d0*/  UTMALDG.3D [UR32], [UR26], desc[UR18] ;  /* 0x000012201a0075b4 */ /* 0x0003e20008011000 */
[----:B------:R-:W-:Y:S01]  /*18e0*/  UMOV UR12, UR36 ;  /* 0x00000024000c7c82 */ /* 0x000fe20008000000 */
[----:B------:R-:W-:Y:S01]  /*18f0*/  UMOV UR9, UR33 ;  /* 0x0000002100097c82 */ /* 0x000fe20008000000 */
[----:B------:R-:W-:Y:S01]  /*1900*/  UMOV UR10, UR34 ;  /* 0x00000022000a7c82 */ /* 0x000fe20008000000 */
[----:B------:R-:W-:Y:S01]  /*1910*/  UIADD3 UR16, UPT, UPT, UR16, 0x1, URZ ;  /* 0x0000000110107890 */ /* 0x000fe2000fffe0ff */
[----:B------:R-:W-:Y:S01]  /*1920*/  UMOV UR24, UR5 ;  /* 0x0000000500187c82 */ /* 0x000fe20008000000 */
[----:B------:R-:W-:Y:S02]  /*1930*/  UMOV UR17, UR6 ;  /* 0x0000000600117c82 */ /* 0x000fe40008000000 */
[----:B------:R1:W-:Y:S01]  /*1940*/  UTMALDG.3D [UR8], [UR20], desc[UR18] ;  /* 0x00001208140075b4 */ /* 0x0003e20008011000 */
[----:B------:R-:W-:-:S09]  /*1950*/  UISETP.NE.AND UP0, UPT, UR16, UR5, UPT ;  /* 0x000000051000728c */ /* 0x000fd2000bf05270 */
[----:B------:R-:W-:Y:S05]  /*1960*/  BRA.U UP0, `(.L_x_25) ;  /* 0xfffffffd00607547 */ /* 0x000fea000b83ffff */
.L_x_20:
[----:B-1----:R-:W-:Y:S01]  /*1970*/  ULEA UR8, UR6, UR4, 0x3 ;  /* 0x0000000406087291 */ /* 0x002fe2000f8e18ff */
[----:B------:R-:W-:Y:S01]  /*1980*/  SHF.L.U32 R2, R15, 0x1f, RZ ;  /* 0x0000001f0f027819 */ /* 0x000fe200000006ff */
[----:B------:R-:W-:Y:S01]  /*1990*/  @!P1 SYNCS.ARRIVE.TRANS64.A1T0 RZ, [UR4+0x88], RZ ;  /* 0x000088ffffff99a7 */ /* 0x000fe20008100004 */
[----:B------:R-:W-:-:S06]  /*19a0*/  UISETP.GT.AND UP0, UPT, UR15, UR14, UPT ;  /* 0x0000000e0f00728c */ /* 0x000fcc000bf04270 */
[----:B--2---:R1:W2:Y:S03]  /*19b0*/  SYNCS.PHASECHK.TRANS64.TRYWAIT P0, [UR8+0x20], R2 ;  /* 0x00002002ff0075a7 */ /* 0x0042a60008001108 */
[----:B------:R-:W-:Y:S05]  /*19c0*/  BRA.U !UP0, `(.L_x_26) ;  /* 0x0000000108ac7547 */ /* 0x000fea000b800000 */
[----:B------:R-:W-:Y:S01]  /*19d0*/  UIADD3 UR21, UPT, UPT, UR7, UR24, URZ ;  /* 0x0000001807157290 */ /* 0x000fe2000fffe0ff */
[----:B------:R-:W-:-:S11]  /*19e0*/  UMOV UR25, UR6 ;  /* 0x0000000600197c82 */ /* 0x000fd60008000000 */
.L_x_31:
[----:B-1----:R-:W-:Y:S01]  /*19f0*/  ULEA UR17, UR25, UR4, 0x3 ;  /* 0x0000000419117291 */ /* 0x002fe2000f8e18ff */
[----:B--2---:R-:W-:Y:S01]  /*1a00*/  @!P5 MOV R3, 0x3000 ;  /* 0x000030000003d802 */ /* 0x004fe20000000f00 */
[----:B--2---:R-:W-:Y:S10]  /*1a10*/  @P0 BRA `(.L_x_27) ;  /* 0x00000000000c0947 */ /* 0x004ff40003800000 */
[----:B------:R-:W-:-:S04]  /*1a20*/  SHF.L.U32 R5, R15, 0x1f, RZ ;  /* 0x0000001f0f057819 */ /* 0x000fc800000006ff */
[----:B------:R-:W2:Y:S02]  /*1a30*/  SYNCS.PHASECHK.TRANS64.TRYWAIT P0, [UR17+0x20], R5 ;  /* 0x00002005ff0075a7 */ /* 0x000ea40008001111 */
[----:B--2---:R-:W-:Y:S05]  /*1a40*/  @!P0 BRA `(.L_x_28) ;  /* 0x0000009400708947 */ /* 0x004fea0003800000 */
.L_x_27:
[----:B------:R2:W-:Y:S01]  /*1a50*/  @!P5 SYNCS.ARRIVE.TRANS64 RZ, [UR17], R3 ;  /* 0x00000003ffffd9a7 */ /* 0x0005e20008000011 */
[----:B------:R-:W-:Y:S04]  /*1a60*/  BSSY.RECONVERGENT B0, `(.L_x_29) ;  /* 0x0000003000007945 */ /* 0x000fe80003800200 */
[----:B------:R-:W-:Y:S05]  /*1a70*/  @P4 BRA `(.L_x_30) ;  /* 0x0000000000044947 */ /* 0x000fea0003800000 */
[----:B------:R-:W-:Y:S05]  /*1a80*/  BPT.TRAP 0x1 ;  /* 0x000000040000795c */ /* 0x000fea0000300000 */
.L_x_30:
[----:B------:R-:W-:Y:S05]  /*1a90*/  BSYNC.RECONVERGENT B0 ;  /* 0x0000000000007941 */ /* 0x000fea0003800200 */
.L_x_29:
        /* <DEDUP_REMOVED lines=10> */
[----:B------:R-:W-:Y:S01]  /*1b40*/  UIADD3 UR16, UPT, UPT, UR16, 0xc400, URZ ;  /* 0x0000c40010107890 */ /* 0x000fe2000fffe0ff */
[----:B-1----:R-:W-:Y:S01]  /*1b50*/  SHF.L.U32 R2, R15, 0x1f, RZ ;  /* 0x0000001f0f027819 */ /* 0x002fe200000006ff */
[----:B------:R-:W-:Y:S02]  /*1b60*/  UIADD3.X UR31, UPT, UPT, URZ, UR23, URZ, UP1, !UPT ;  /* 0x00000017ff1f7290 */ /* 0x000fe40008ffe4ff */
[----:B------:R-:W-:Y:S01]  /*1b70*/  UIADD3.X UR29, UPT, UPT, URZ, UR23, URZ, UP0, !UPT ;  /* 0x00000017ff1d7290 */ /* 0x000fe200087fe4ff */
[----:B------:R1:W1:Y:S01]  /*1b80*/  SYNCS.PHASECHK.TRANS64.TRYWAIT P0, [UR8+0x20], R2 ;  /* 0x00002002ff0075a7 */ /* 0x0002620008001108 */
[----:B------:R-:W-:Y:S01]  /*1b90*/  ULEA UR8, UR25, UR4, 0xd ;  /* 0x0000000419087291 */ /* 0x000fe2000f8e68ff */
[----:B------:R-:W-:Y:S01]  /*1ba0*/  UMOV UR26, 0x0 ;  /* 0x00000000001a7882 */ /* 0x000fe20000000000 */
[----:B------:R-:W-:-:S02]  /*1bb0*/  UMOV UR27, 0x10000000 ;  /* 0x10000000001b7882 */ /* 0x000fc40000000000 */
[----:B------:R-:W-:Y:S01]  /*1bc0*/  UIADD3 UR8, UPT, UPT, UR8, 0x10400, URZ ;  /* 0x0001040008087890 */ /* 0x000fe2000fffe0ff */
[----:B------:R-:W-:Y:S01]  /*1bd0*/  UMOV UR19, UR35 ;  /* 0x0000002300137c82 */ /* 0x000fe20008000000 */
[----:B------:R-:W-:Y:S01]  /*1be0*/  UMOV UR20, UR36 ;  /* 0x0000002400147c82 */ /* 0x000fe20008000000 */
[----:B------:R-:W-:Y:S01]  /*1bf0*/  UMOV UR12, UR36 ;  /* 0x00000024000c7c82 */ /* 0x000fe20008000000 */
[----:B------:R-:W-:Y:S01]  /*1c00*/  UMOV UR9, UR17 ;  /* 0x0000001100097c82 */ /* 0x000fe20008000000 */
[----:B------:R-:W-:Y:S01]  /*1c10*/  UMOV UR10, UR18 ;  /* 0x00000012000a7c82 */ /* 0x000fe20008000000 */
[----:B------:R1:W-:Y:S01]  /*1c20*/  UTMALDG.3D [UR16], [UR30], desc[UR26] ;  /* 0x00001a101e0075b4 */ /* 0x0003e20008011000 */
[----:B------:R-:W-:Y:S01]  /*1c30*/  UIADD3 UR24, UPT, UPT, UR24, 0x1, URZ ;  /* 0x0000000118187890 */ /* 0x000fe2000fffe0ff */
[----:B------:R-:W-:-:S03]  /*1c40*/  UMOV UR25, UR6 ;  /* 0x0000000600197c82 */ /* 0x000fc60008000000 */
[----:B------:R-:W-:Y:S01]  /*1c50*/  UISETP.NE.AND UP0, UPT, UR24, UR21, UPT ;  /* 0x000000151800728c */ /* 0x000fe2000bf05270 */
[----:B------:R1:W-:Y:S08]  /*1c60*/  UTMALDG.3D [UR8], [UR28], desc[UR26] ;  /* 0x00001a081c0075b4 */ /* 0x0003f00008011000 */
[----:B------:R-:W-:Y:S05]  /*1c70*/  BRA.U UP0, `(.L_x_31) ;  /* 0xfffffffd005c7547 */ /* 0x000fea000b83ffff */
.L_x_26:
[----:B-1----:R-:W-:Y:S01]  /*1c80*/  LEA R2, R14, UR4, 0x3 ;  /* 0x000000040e027c11 */ /* 0x002fe2000f8e18ff */
[----:B------:R-:W-:Y:S01]  /*1c90*/  NOP ;  /* 0x0000000000007918 */ /* 0x000fe20000000000 */
[----:B--2---:R-:W-:Y:S02]  /*1ca0*/  SHF.L.U32 R3, R12, 0x1f, RZ ;  /* 0x0000001f0c037819 */ /* 0x004fe400000006ff */
[----:B------:R-:W-:Y:S02]  /*1cb0*/  LEA R4, R14, UR4, 0x4 ;  /* 0x000000040e047c11 */ /* 0x000fe4000f8e20ff */
[----:B------:R-:W1:Y:S02]  /*1cc0*/  SYNCS.PHASECHK.TRANS64.TRYWAIT P0, [R2+URZ+0x90], R3 ;  /* 0x00009003020075a7 */ /* 0x000e6400080011ff */
[----:B-1----:R-:W-:Y:S05]  /*1cd0*/  @!P0 BRA `(.L_x_32) ;  /* 0x0000009000e48947 */ /* 0x002fea0003800000 */
.L_x_126:
[----:B------:R-:W2:Y:S01]  /*1ce0*/  LDS.128 R4, [R4+0x100] ;  /* 0x0001000004047984 */ /* 0x000ea20000000c00 */
[----:B---3--:R-:W-:Y:S01]  /*1cf0*/  ISETP.GE.AND P0, PT, R72, 0x1, PT ;  /* 0x000000014800780c */ /* 0x008fe20003f06270 */
[----:B-1----:R-:W-:Y:S01]  /*1d00*/  VIADD R2, R2, 0xa0 ;  /* 0x000000a002027836 */ /* 0x002fe20000000000 */
[----:B------:R-:W-:Y:S01]  /*1d10*/  @!PT LDS RZ, [RZ] ;  /* 0x00000000fffff984 */ /* 0x000fe20000000800 */
[----:B------:R-:W-:Y:S01]  /*1d20*/  @!PT LDS RZ, [RZ] ;  /* 0x00000000fffff984 */ /* 0x000fe20000000800 */
[----:B------:R-:W-:Y:S01]  /*1d30*/  @!PT LDS RZ, [RZ] ;  /* 0x00000000fffff984 */ /* 0x000fe20000000800 */
[----:B------:R-:W-:Y:S01]  /*1d40*/  @!PT LDS RZ, [RZ] ;  /* 0x00000000fffff984 */ /* 0x000fe20000000800 */
[----:B------:R1:W-:Y:S06]  /*1d50*/  MEMBAR.ALL.CTA ;  /* 0x0000000000007992 */ /* 0x0003ec0000008000 */
[----:B-1----:R-:W1:Y:S01]  /*1d60*/  FENCE.VIEW.ASYNC.S ;  /* 0x00000000000073c6 */ /* 0x002e620000000000 */
[----:B------:R-:W-:-:S04]  /*1d70*/  PRMT R2, RZ, 0x654, R2 ;  /* 0x00000654ff027816 */ /* 0x000fc80000000002 */
[----:B-1----:R1:W-:Y:S01]  /*1d80*/  SYNCS.ARRIVE.TRANS64.RED.A1T0 RZ, [R2+URZ], RZ ;  /* 0x000000ff02ff79a7 */ /* 0x0023e200081004ff */
[----:B--2---:R-:W-:-:S13]  /*1d90*/  LOP3.LUT P2, RZ, R6, 0x1, RZ, 0xc0, !PT ;  /* 0x0000000106ff7812 */ /* 0x004fda000784c0ff */
[----:B------:R-:W-:Y:S01]  /*1da0*/  @P2 SHF.R.U32.HI R3, RZ, 0x10, R5 ;  /* 0x00000010ff032819 */ /* 0x000fe20000011605 */
[----:B------:R-:W-:Y:S01]  /*1db0*/  VOTEU.ANY UP0, P2 ;  /* 0x0000000000ff7886 */ /* 0x000fe20001000100 */
[----:B------:R-:W-:Y:S02]  /*1dc0*/  @P2 MOV R13, R4 ;  /* 0x00000004000d2202 */ /* 0x000fe40000000f00 */
[----:B------:R-:W-:Y:S02]  /*1dd0*/  @P2 R2UR.BROADCAST UR8, R3 ;  /* 0x00000000030822ca */ /* 0x000fe400008e0000 */
[----:B------:R-:W-:-:S11]  /*1de0*/  @P2 LOP3.LUT R11, R5, 0xffff, RZ, 0xc0, !PT ;  /* 0x0000ffff050b2812 */ /* 0x000fd600078ec0ff */
[----:B------:R-:W-:Y:S01]  /*1df0*/  @UP0 UMOV UR36, UR8 ;  /* 0x0000000800240c82 */ /* 0x000fe20008000000 */
[----:B-1----:R-:W-:Y:S05]  /*1e00*/  @!P0 BRA `(.L_x_33) ;  /* 0x0000000000b88947 */ /* 0x002fea0003800000 */
[----:B------:R-:W4:Y:S01]  /*1e10*/  LDC.64 R4, c[0x0][0xb18] ;  /* 0x0002c600ff047b82 */ /* 0x000f220000000a00 */
[----:B------:R-:W-:-:S07]  /*1e20*/  ISETP.NE.AND P3, PT, R72, 0x1, PT ;  /* 0x000000014800780c */ /* 0x000fce0003f65270 */
[----:B------:R-:W1:Y:S08]  /*1e30*/  LDC.64 R6, c[0x0][0xb10] ;  /* 0x0002c400ff067b82 */ /* 0x000e700000000a00 */
[----:B------:R-:W2:Y:S08]  /*1e40*/  LDC R16, c[0x0][0xb20] ;  /* 0x0002c800ff107b82 */ /* 0x000eb00000000800 */
[----:B------:R-:W3:Y:S01]  /*1e50*/  LDC R18, c[0x0][0xb0c] ;  /* 0x0002c300ff127b82 */ /* 0x000ee20000000800 */
[----:B----4-:R-:W-:Y:S01]  /*1e60*/  IMAD.HI.U32 R17, R0, R5, RZ ;  /* 0x0000000500117227 */ /* 0x010fe200078e00ff */
[----:B------:R-:W-:-:S03]  /*1e70*/  ISETP.NE.AND P0, PT, R4, 0x1, PT ;  /* 0x000000010400780c */ /* 0x000fc60003f05270 */
[----:B------:R-:W-:-:S03]  /*1e80*/  IMAD.HI.U32 R5, R11, R5, RZ ;  /* 0x000000050b057227 */ /* 0x000fc600078e00ff */
[----:B------:R-:W4:Y:S01]  /*1e90*/  LDC.64 R2, c[0x0][0xb28] ;  /* 0x0002ca00ff027b82 */ /* 0x000f220000000a00 */
[----:B-1----:R-:W-:-:S04]  /*1ea0*/  IMAD.HI.U32 R20, R9, R6, RZ ;  /* 0x0000000609147227 */ /* 0x002fc800078e00ff */
[----:B------:R-:W-:Y:S01]  /*1eb0*/  IMAD.HI.U32 R22, R13, R6, RZ ;  /* 0x000000060d167227 */ /* 0x000fe200078e00ff */
[----:B------:R-:W-:Y:S02]  /*1ec0*/  SHF.R.U32.HI R20, RZ, R7, R20 ;  /* 0x00000007ff147219 */ /* 0x000fe40000011614 */
[-C--:B--2---:R-:W-:Y:S02]  /*1ed0*/  SHF.R.U32.HI R17, RZ, R16.reuse, R17 ;  /* 0x00000010ff117219 */ /* 0x084fe40000011611 */
[----:B------:R-:W-:Y:S02]  /*1ee0*/  SHF.R.U32.HI R16, RZ, R16, R5 ;  /* 0x00000010ff107219 */ /* 0x000fe40000011605 */
[----:B------:R-:W-:Y:S02]  /*1ef0*/  SEL R17, R0, R17, !P0 ;  /* 0x0000001100117207 */ /* 0x000fe40004000000 */
[----:B------:R-:W-:Y:S02]  /*1f00*/  SHF.R.U32.HI R22, RZ, R7, R22 ;  /* 0x00000007ff167219 */ /* 0x000fe40000011616 */
[----:B---3--:R-:W-:-:S02]  /*1f10*/  ISETP.NE.AND P1, PT, R18, 0x1, PT ;  /* 0x000000011200780c */ /* 0x008fc40003f25270 */
[----:B------:R-:W-:Y:S02]  /*1f20*/  SEL R5, R11, R16, !P0 ;  /* 0x000000100b057207 */ /* 0x000fe40004000000 */
[----:B------:R-:W-:Y:S02]  /*1f30*/  SEL R19, R9, R20, !P1 ;  /* 0x0000001409137207 */ /* 0x000fe40004800000 */
[----:B------:R-:W-:Y:S01]  /*1f40*/  SEL R7, R13, R22, !P1 ;  /* 0x000000160d077207 */ /* 0x000fe20004800000 */
[----:B----4-:R-:W-:-:S04]  /*1f50*/  IMAD.HI.U32 R20, R17, R2, RZ ;  /* 0x0000000211147227 */ /* 0x010fc800078e00ff */
[----:B------:R-:W-:Y:S01]  /*1f60*/  IMAD.HI.U32 R6, R19, R2, RZ ;  /* 0x0000000213067227 */ /* 0x000fe200078e00ff */
[----:B------:R-:W-:-:S04]  /*1f70*/  @P3 SHF.R.U32.HI R17, RZ, R3, R20 ;  /* 0x00000003ff113219 */ /* 0x000fc80000011614 */
        /* <DEDUP_REMOVED lines=8> */
[----:B------:R-:W-:-:S04]  /*2000*/  @!P0 IMAD.HI.U32 R16, R7, R2, RZ ;  /* 0x0000000207108227 */ /* 0x000fc800078e00ff */
[----:B------:R-:W-:Y:S01]  /*2010*/  IMAD.MOV R2, RZ, RZ, -R6 ;  /* 0x000000ffff027224 */ /* 0x000fe200078e0a06 */
[----:B------:R-:W-:-:S03]  /*2020*/  @!P0 SHF.R.U32.HI R16, RZ, R3, R16 ;  /* 0x00000003ff108219 */ /* 0x000fc60000011610 */
[----:B------:R-:W-:Y:S01]  /*2030*/  IMAD R2, R72, R2, R5 ;  /* 0x0000000248027224 */ /* 0x000fe200078e0205 */
[----:B------:R-:W-:Y:S02]  /*2040*/  @!P0 SEL R3, R7, R16, !P3 ;  /* 0x0000001007038207 */ /* 0x000fe40005800000 */
[----:B------:R-:W-:-:S03]  /*2050*/  IADD3 R16, PT, PT, -R5, RZ, RZ ;  /* 0x000000ff05107210 */ /* 0x000fc60007ffe1ff */
[--C-:B------:R-:W-:Y:S02]  /*2060*/  @!P0 IMAD.IADD R6, R6, 0x1, -R3.reuse ;  /* 0x0000000106068824 */ /* 0x100fe400078e0a03 */
[----:B------:R-:W-:Y:S01]  /*2070*/  @!P0 IMAD R3, R2, R19, R3 ;  /* 0x0000001302038224 */ /* 0x000fe200078e0203 */
[----:B------:R-:W-:Y:S01]  /*2080*/  IADD3 R2, PT, PT, -R7, RZ, RZ ;  /* 0x000000ff07027210 */ /* 0x000fe20007ffe1ff */
[----:B------:R-:W-:Y:S02]  /*2090*/  @!P0 IMAD R5, R72, R6, R7 ;  /* 0x0000000648058224 */ /* 0x000fe400078e0207 */
[----:B------:R-:W-:Y:S02]  /*20a0*/  IMAD R11, R4, R16, R11 ;  /* 0x00000010040b7224 */ /* 0x000fe400078e020b */
[----:B------:R-:W-:Y:S02]  /*20b0*/  @!P0 IMAD.MOV.U32 R7, RZ, RZ, R3 ;  /* 0x000000ffff078224 */ /* 0x000fe400078e0003 */
[----:B------:R-:W-:-:S02]  /*20c0*/  IMAD R2, R18, R2, R13 ;  /* 0x0000000212027224 */ /* 0x000fc400078e020d */
[----:B------:R-:W-:Y:S02]  /*20d0*/  IMAD R11, R5, R4, R11 ;  /* 0x00000004050b7224 */ /* 0x000fe400078e020b */
[----:B------:R-:W-:Y:S02]  /*20e0*/  IMAD R13, R7, R18, R2 ;  /* 0x00000012070d7224 */ /* 0x000fe400078e0202 */
.L_x_33:
[----:B------:R-:W1:Y:S02]  /*20f0*/  LDCU UR8, c[0x0][0xb30] ;  /* 0x00016600ff0877ac */ /* 0x000e640008000800 */
[----:B-1----:R-:W-:-:S09]  /*2100*/  UISETP.NE.AND UP0, UPT, UR8, 0x1, UPT ;  /* 0x000000010800788c */ /* 0x002fd2000bf05270 */
[----:B------:R-:W-:Y:S05]  /*2110*/  BRA.U UP0, `(.L_x_34) ;  /* 0x0000000100407547 */ /* 0x000fea000b800000 */
[----:B------:R-:W1:Y:S08]  /*2120*/  LDC.64 R4, c[0x0][0xb10] ;  /* 0x0002c400ff047b82 */ /* 0x000e700000000a00 */
[----:B------:R-:W2:Y:S08]  /*2130*/  LDC.64 R2, c[0x0][0xb18] ;  /* 0x0002c600ff027b82 */ /* 0x000eb00000000a00 */
[----:B------:R-:W3:Y:S08]  /*2140*/  LDC R6, c[0x0][0xb20] ;  /* 0x0002c800ff067b82 */ /* 0x000ef00000000800 */
[----:B------:R-:W4:Y:S01]  /*2150*/  LDC R16, c[0x0][0xb0c] ;  /* 0x0002c300ff107b82 */ /* 0x000f220000000800 */
[----:B-1----:R-:W-:-:S05]  /*2160*/  IMAD.HI.U32 R4, R13, R4, RZ ;  /* 0x000000040d047227 */ /* 0x002fca00078e00ff */
[----:B------:R-:W-:Y:S01]  /*2170*/  SHF.R.U32.HI R4, RZ, R5, R4 ;  /* 0x00000005ff047219 */ /* 0x000fe20000011604 */
[----:B--2---:R-:W-:Y:S01]  /*2180*/  IMAD.HI.U32 R3, R11, R3, RZ ;  /* 0x000000030b037227 */ /* 0x004fe200078e00ff */
[----:B------:R-:W-:-:S04]  /*2190*/  ISETP.NE.AND P0, PT, R2, 0x1, PT ;  /* 0x000000010200780c */ /* 0x000fc80003f05270 */
[----:B---3--:R-:W-:-:S04]  /*21a0*/  SHF.R.U32.HI R6, RZ, R6, R3 ;  /* 0x00000006ff067219 */ /* 0x008fc80000011603 */
[----:B------:R-:W-:Y:S02]  /*21b0*/  SEL R3, R11, R6, !P0 ;  /* 0x000000060b037207 */ /* 0x000fe40004000000 */
[----:B----4-:R-:W-:-:S04]  /*21c0*/  ISETP.NE.AND P1, PT, R16, 0x1, PT ;  /* 0x000000011000780c */ /* 0x010fc80003f25270 */
[----:B------:R-:W-:-:S05]  /*21d0*/  SEL R4, R13, R4, !P1 ;  /* 0x000000040d047207 */ /* 0x000fca0004800000 */
[----:B------:R-:W-:Y:S02]  /*21e0*/  IMAD.IADD R5, R3, 0x1, -R4 ;  /* 0x0000000103057824 */ /* 0x000fe400078e0a04 */
[----:B------:R-:W-:Y:S02]  /*21f0*/  IMAD.IADD R3, R4, 0x1, -R3 ;  /* 0x0000000104037824 */ /* 0x000fe400078e0a03 */
[----:B------:R-:W-:Y:S02]  /*2200*/  IMAD R13, R5, R16, R13 ;  /* 0x00000010050d7224 */ /* 0x000fe400078e020d */
[----:B------:R-:W-:-:S07]  /*2210*/  IMAD R11, R3, R2, R11 ;  /* 0x00000002030b7224 */ /* 0x000fce00078e020b */
.L_x_34:
[----:B------:R-:W-:Y:S01]  /*2220*/  VIADD R14, R14, 0x1 ;  /* 0x000000010e0e7836 */ /* 0x000fe20000000000 */
[----:B------:R-:W-:Y:S01]  /*2230*/  PLOP3.LUT P1, PT, PT, PT, PT, 0x80, 0x8 ;  /* 0x000000000008781c */ /* 0x000fe20003f2f070 */
[----:B------:R-:W-:Y:S02]  /*2240*/  IMAD.IADD R21, R13, 0x1, R152 ;  /* 0x000000010d157824 */ /* 0x000fe400078e0298 */
[----:B------:R-:W-:Y:S01]  /*2250*/  IMAD.IADD R20, R11, 0x1, R150 ;  /* 0x000000010b147824 */ /* 0x000fe200078e0296 */
[----:B------:R-:W-:-:S04]  /*2260*/  ISETP.NE.AND P0, PT, R14, 0x2, PT ;  /* 0x000000020e00780c */ /* 0x000fc80003f05270 */
[----:B------:R-:W-:Y:S02]  /*2270*/  SEL R3, RZ, 0x1, P0 ;  /* 0x00000001ff037807 */ /* 0x000fe40000000000 */
[----:B------:R-:W-:Y:S02]  /*2280*/  SEL R14, R14, RZ, P0 ;  /* 0x000000ff0e0e7207 */ /* 0x000fe40000000000 */
[----:B------:R-:W-:Y:S01]  /*2290*/  LOP3.LUT R12, R12, R3, RZ, 0x3c, !PT ;  /* 0x000000030c0c7212 */ /* 0x000fe200078e3cff */
[----:B------:R-:W-:Y:S06]  /*22a0*/  @P2 BRA `(.L_x_35) ;  /* 0xfffffff000982947 */ /* 0x000fec000383ffff */
[----:B------:R-:W-:Y:S01]  /*22b0*/  UIADD3 UR4, UPT, UPT, UR4, 0x20, URZ ;  /* 0x0000002004047890 */ /* 0x000fe2000fffe0ff */
[----:B------:R-:W-:-:S03]  /*22c0*/  SHF.L.U32 R3, R15, 0x1f, RZ ;  /* 0x0000001f0f037819 */ /* 0x000fc600000006ff */
[----:B------:R-:W-:-:S09]  /*22d0*/  ULEA UR5, UR6, UR4, 0x3 ;  /* 0x0000000406057291 */ /* 0x000fd2000f8e18ff */
[----:B------:R-:W1:Y:S02]  /*22e0*/  SYNCS.PHASECHK.TRANS64.TRYWAIT P0, [UR5], R3 ;  /* 0x00000003ff0075a7 */ /* 0x000e640008001105 */
[----:B-1----:R-:W-:Y:S05]  /*22f0*/  @!P0 BRA `(.L_x_36) ;  /* 0x0000008c00708947 */ /* 0x002fea0003800000 */
.L_x_128:
[----:B------:R-:W-:-:S04]  /*2300*/  UIADD3 UR6, UPT, UPT, UR6, 0x1, URZ ;  /* 0x0000000106067890 */ /* 0x000fc8000fffe0ff */
[----:B------:R-:W-:-:S04]  /*2310*/  UISETP.NE.AND UP0, UPT, UR6, 0x4, UPT ;  /* 0x000000040600788c */ /* 0x000fc8000bf05270 */
[----:B------:R-:W-:Y:S02]  /*2320*/  USEL UR7, URZ, 0x1, UP0 ;  /* 0x00000001ff077887 */ /* 0x000fe40008000000 */
[----:B------:R-:W-:-:S04]  /*2330*/  USEL UR6, UR6, URZ, UP0 ;  /* 0x000000ff06067287 */ /* 0x000fc80008000000 */
[----:B------:R-:W-:Y:S01]  /*2340*/  ULEA UR5, UR6, UR4, 0x3 ;  /* 0x0000000406057291 */ /* 0x000fe2000f8e18ff */
[----:B------:R-:W-:-:S04]  /*2350*/  LOP3.LUT R2, R15, UR7, RZ, 0x3c, !PT ;  /* 0x000000070f027c12 */ /* 0x000fc8000f8e3cff */
[----:B-1----:R-:W-:-:S04]  /*2360*/  SHF.L.U32 R3, R2, 0x1f, RZ ;  /* 0x0000001f02037819 */ /* 0x002fc800000006ff */
[----:B------:R-:W1:Y:S02]  /*2370*/  SYNCS.PHASECHK.TRANS64.TRYWAIT P0, [UR5], R3 ;  /* 0x00000003ff0075a7 */ /* 0x000e640008001105 */
[----:B-1----:R-:W-:Y:S05]  /*2380*/  @!P0 BRA `(.L_x_37) ;  /* 0x0000008c00648947 */ /* 0x002fea0003800000 */
.L_x_130:
        /* <DEDUP_REMOVED lines=9> */
.L_x_132:
[----:B------:R-:W-:-:S04]  /*2420*/  UIADD3 UR6, UPT, UPT, UR6, 0x1, URZ ;  /* 0x0000000106067890 */ /* 0x000fc8000fffe0ff */
[----:B------:R-:W-:-:S04]  /*2430*/  UISETP.NE.AND UP0, UPT, UR6, 0x4, UPT ;  /* 0x000000040600788c */ /* 0x000fc8000bf05270 */
[----:B------:R-:W-:Y:S02]  /*2440*/  USEL UR5, URZ, 0x1, UP0 ;  /* 0x00000001ff057887 */ /* 0x000fe40008000000 */
[----:B------:R-:W-:-:S04]  /*2450*/  USEL UR6, UR6, URZ, UP0 ;  /* 0x000000ff06067287 */ /* 0x000fc80008000000 */
[----:B------:R-:W-:Y:S01]  /*2460*/  ULEA UR6, UR6, UR4, 0x3 ;  /* 0x0000000406067291 */ /* 0x000fe2000f8e18ff */
[----:B-1----:R-:W-:-:S04]  /*2470*/  LOP3.LUT R3, R2, UR5, RZ, 0x3c, !PT ;  /* 0x0000000502037c12 */ /* 0x002fc8000f8e3cff */
[----:B------:R-:W-:Y:S01]  /*2480*/  SHF.L.U32 R3, R3, 0x1f, RZ ;  /* 0x0000001f03037819 */ /* 0x000fe200000006ff */
[----:B----4-:R-:W-:-:S07]  /*2490*/  IMAD.U32 R0, RZ, RZ, UR6 ;  /* 0x00000006ff007e24 */ /* 0x010fce000f8e00ff */
.L_x_39:
[----:B-1----:R1:W2:Y:S02]  /*24a0*/  SYNCS.PHASECHK.TRANS64.TRYWAIT P0, [R0+URZ], R3 ;  /* 0x00000003000075a7 */ /* 0x0022a400080011ff */
[----:B--2---:R-:W-:Y:S05]  /*24b0*/  @!P0 NANOSLEEP.SYNCS 0x989680 ;  /* 0x009896800000895d */ /* 0x004fea0003900000 */
[----:B------:R-:W2:Y:S02]  /*24c0*/  @!P0 SYNCS.PHASECHK.TRANS64 P0, [R0+URZ], R3 ;  /* 0x00000003000085a7 */ /* 0x000ea400080010ff */
[----:B--2---:R-:W-:Y:S05]  /*24d0*/  @P0 EXIT ;  /* 0x000000000000094d */ /* 0x004fea0003800000 */
[----:B------:R-:W-:Y:S05]  /*24e0*/  BRA `(.L_x_39) ;  /* 0xfffffffc00ec7947 */ /* 0x000fea000383ffff */
.L_x_17:
[----:B------:R-:W-:-:S04]  /*24f0*/  UISETP.NE.AND UP1, UPT, UR37, URZ, UPT ;  /* 0x000000ff2500728c */ /* 0x000fc8000bf25270 */
[----:B------:R-:W-:-:S09]  /*2500*/  UISETP.NE.OR UP1, UPT, UR8, 0x1, UP1 ;  /* 0x000000010800788c */ /* 0x000fd20008f25670 */
[----:B------:R-:W-:Y:S05]  /*2510*/  BRA.U UP1, `(.L_x_40) ;  /* 0x0000000501487547 */ /* 0x000fea000b800000 */
[----:B------:R-:W-:Y:S01]  /*2520*/  ISETP.NE.AND P2, PT, R2, RZ, PT ;  /* 0x000000ff0200720c */ /* 0x000fe20003f45270 */
[----:B------:R-:W-:Y:S01]  /*2530*/  IMAD.MOV.U32 R12, RZ, RZ, 0x1 ;  /* 0x00000001ff0c7424 */ /* 0x000fe200078e00ff */
[----:B------:R-:W-:Y:S02]  /*2540*/  CS2R R10, SRZ ;  /* 0x00000000000a7805 */ /* 0x000fe4000001ff00 */
[----:B------:R-:W-:Y:S01]  /*2550*/  CS2R R8, SRZ ;  /* 0x0000000000087805 */ /* 0x000fe2000001ff00 */
[----:B------:R-:W-:Y:S01]  /*2560*/  UMOV UR4, 0x400 ;  /* 0x0000040000047882 */ /* 0x000fe20000000000 */
[----:B------:R-:W-:Y:S01]  /*2570*/  UMOV UR6, URZ ;  /* 0x000000ff00067c82 */ /* 0x000fe20008000000 */
[----:B------:R-:W-:-:S12]  /*2580*/  ULEA UR37, UR37, UR4, 0x18 ;  /* 0x0000000425257291 */ /* 0x000fd8000f8ec0ff */
.L_x_44:
[----:B------:R-:W-:Y:S02]  /*2590*/  LEA R0, R8, UR37, 0x3 ;  /* 0x0000002508007c11 */ /* 0x000fe4000f8e18ff */
[----:B------:R-:W-:-:S03]  /*25a0*/  SHF.L.U32 R5, R9, 0x1f, RZ ;  /* 0x0000001f09057819 */ /* 0x000fc600000006ff */
[----:B------:R-:W-:Y:S01]  /*25b0*/  VIADD R4, R0, 0xe0 ;  /* 0x000000e000047836 */ /* 0x000fe20000000000 */
[----:B------:R-:W1:Y:S02]  /*25c0*/  SYNCS.PHASECHK.TRANS64.TRYWAIT P0, [R0+URZ+0xd0], R5 ;  /* 0x0000d005000075a7 */ /* 0x000e6400080011ff */
[----:B-1----:R-:W-:Y:S05]  /*25d0*/  @!P0 BRA `(.L_x_41) ;  /* 0x0000008c00008947 */ /* 0x002fea0003800000 */
.L_x_133:
[----:B------:R-:W-:Y:S01]  /*25e0*/  ULEA UR5, UR6, UR37, 0x3 ;  /* 0x0000002506057291 */ /* 0x000fe2000f8e18ff */
[----:B------:R-:W-:Y:S02]  /*25f0*/  PRMT R4, RZ, 0x654, R4 ;  /* 0x00000654ff047816 */ /* 0x000fe40000000004 */
[----:B-1----:R-:W-:Y:S01]  /*2600*/  SHF.L.U32 R5, R12, 0x1f, RZ ;  /* 0x0000001f0c057819 */ /* 0x002fe200000006ff */
[----:B------:R-:W-:Y:S01]  /*2610*/  UIADD3 UR4, UPT, UPT, UR5, 0x90, URZ ;  /* 0x0000009005047890 */ /* 0x000fe2000fffe0ff */
[----:B------:R1:W-:Y:S05]  /*2620*/  SYNCS.ARRIVE.TRANS64.RED.A1T0 RZ, [R4+URZ], RZ ;  /* 0x000000ff04ff79a7 */ /* 0x0003ea00081004ff */
[----:B------:R-:W-:Y:S01]  /*2630*/  IMAD.U32 R7, RZ, RZ, UR4 ;  /* 0x00000004ff077e24 */ /* 0x000fe2000f8e00ff */
[----:B------:R-:W2:Y:S04]  /*2640*/  SYNCS.PHASECHK.TRANS64.TRYWAIT P0, [UR5+0xa0], R5 ;  /* 0x0000a005ff0075a7 */ /* 0x000ea80008001105 */
[----:B------:R-:W-:Y:S01]  /*2650*/  PRMT R6, R2, 0x654, R7 ;  /* 0x0000065402067816 */ /* 0x000fe20000000007 */
[----:B-1----:R-:W-:Y:S01]  /*2660*/  @!P2 IMAD.MOV.U32 R4, RZ, RZ, 0x10 ;  /* 0x00000010ff04a424 */ /* 0x002fe200078e00ff */
[----:B--2---:R-:W-:Y:S06]  /*2670*/  @!P0 BRA `(.L_x_42) ;  /* 0x0000008800ec8947 */ /* 0x004fec0003800000 */
.L_x_135:
[----:B------:R-:W-:Y:S01]  /*2680*/  ULEA UR4, UR6, UR37, 0x4 ;  /* 0x0000002506047291 */ /* 0x000fe2000f8e20ff */
[----:B------:R-:W-:Y:S01]  /*2690*/  SEL R3, R6, R3, !P2 ;  /* 0x0000000306037207 */ /* 0x000fe20005000000 */
[----:B------:R-:W-:Y:S01]  /*26a0*/  UIADD3 UR5, UPT, UPT, UR5, 0x90, URZ ;  /* 0x0000009005057890 */ /* 0x000fe2000fffe0ff */
[----:B-1----:R-:W-:Y:S01]  /*26b0*/  LEA R0, R11, UR37, 0x3 ;  /* 0x000000250b007c11 */ /* 0x002fe2000f8e18ff */
[----:B------:R-:W-:Y:S01]  /*26c0*/  UIADD3 UR4, UPT, UPT, UR4, 0x100, URZ ;  /* 0x0000010004047890 */ /* 0x000fe2000fffe0ff */
[----:B------:R-:W-:Y:S01]  /*26d0*/  SHF.L.U32 R5, R10, 0x1f, RZ ;  /* 0x0000001f0a057819 */ /* 0x000fe200000006ff */
[----:B------:R1:W-:Y:S01]  /*26e0*/  @!P2 SYNCS.ARRIVE.TRANS64.RED RZ, [R3+URZ], R4 ;  /* 0x0000000403ffa9a7 */ /* 0x0003e200080004ff */
[----:B------:R-:W-:Y:S01]  /*26f0*/  UIADD3 UR6, UPT, UPT, UR6, 0x1, URZ ;  /* 0x0000000106067890 */ /* 0x000fe2000fffe0ff */
[----:B------:R-:W-:-:S03]  /*2700*/  VIADD R8, R8, 0x1 ;  /* 0x0000000108087836 */ /* 0x000fc60000000000 */
[----:B------:R-:W-:Y:S02]  /*2710*/  UISETP.NE.AND UP0, UPT, UR6, 0x2, UPT ;  /* 0x000000020600788c */ /* 0x000fe4000bf05270 */
[----:B------:R-:W-:Y:S06]  /*2720*/  UGETNEXTWORKID.BROADCAST [UR4], [UR5] ;  /* 0x00000000040073ca */ /* 0x000fec0008000100 */
[----:B------:R-:W-:Y:S01]  /*2730*/  USEL UR4, URZ, 0x1, UP0 ;  /* 0x00000001ff047887 */ /* 0x000fe20008000000 */
[----:B------:R-:W-:Y:S01]  /*2740*/  ISETP.NE.AND P0, PT, R8, 0x2, PT ;  /* 0x000000020800780c */ /* 0x000fe20003f05270 */
[----:B------:R-:W-:Y:S01]  /*2750*/  USEL UR6, UR6, URZ, UP0 ;  /* 0x000000ff06067287 */ /* 0x000fe20008000000 */
[----:B------:R-:W2:Y:S03]  /*2760*/  SYNCS.PHASECHK.TRANS64.TRYWAIT P1, [R0+URZ+0x90], R5 ;  /* 0x00009005000075a7 */ /* 0x000ea600080211ff */
[----:B------:R-:W-:Y:S01]  /*2770*/  LOP3.LUT R12, R12, UR4, RZ, 0x3c, !PT ;  /* 0x000000040c0c7c12 */ /* 0x000fe2000f8e3cff */
[----:B-12---:R-:W-:Y:S07]  /*2780*/  @!P1 BRA `(.L_x_43) ;  /* 0x0000008800c09947 */ /* 0x006fee0003800000 */
.L_x_136:
[C---:B------:R-:W-:Y:S01]  /*2790*/  LEA R4, R11.reuse, UR37, 0x4 ;  /* 0x000000250b047c11 */ /* 0x040fe2000f8e20ff */
[----:B-1----:R-:W-:Y:S01]  /*27a0*/  VIADD R0, R0, 0xa0 ;  /* 0x000000a000007836 */ /* 0x002fe20000000000 */
[----:B------:R-:W-:Y:S01]  /*27b0*/  SEL R8, R8, RZ, P0 ;  /* 0x000000ff08087207 */ /* 0x000fe20000000000 */
[----:B------:R-:W-:-:S03]  /*27c0*/  VIADD R11, R11, 0x1 ;  /* 0x000000010b0b7836 */ /* 0x000fc60000000000 */
[----:B------:R-:W1:Y:S01]  /*27d0*/  LDS.128 R4, [R4+0x100] ;  /* 0x0001000004047984 */ /* 0x000e620000000c00 */
[----:B------:R-:W-:Y:S02]  /*27e0*/  PRMT R0, RZ, 0x654, R0 ;  /* 0x00000654ff007816 */ /* 0x000fe40000000000 */
[C---:B------:R-:W-:Y:S01]  /*27f0*/  ISETP.NE.AND P1, PT, R11.reuse, 0x2, PT ;  /* 0x000000020b00780c */ /* 0x040fe20003f25270 */
[----:B------:R-:W-:Y:S01]  /*2800*/  @!PT LDS RZ, [RZ] ;  /* 0x00000000fffff984 */ /* 0x000fe20000000800 */
[----:B------:R-:W-:Y:S01]  /*2810*/  @!PT LDS RZ, [RZ] ;  /* 0x00000000fffff984 */ /* 0x000fe20000000800 */
[----:B------:R-:W-:Y:S01]  /*2820*/  @!PT LDS RZ, [RZ] ;  /* 0x00000000fffff984 */ /* 0x000fe20000000800 */
[----:B------:R-:W-:Y:S01]  /*2830*/  @!PT LDS RZ, [RZ] ;  /* 0x00000000fffff984 */ /* 0x000fe20000000800 */
[----:B------:R2:W-:Y:S06]  /*2840*/  MEMBAR.ALL.CTA ;  /* 0x0000000000007992 */ /* 0x0005ec0000008000 */
[----:B--2---:R-:W2:Y:S01]  /*2850*/  FENCE.VIEW.ASYNC.S ;  /* 0x00000000000073c6 */ /* 0x004ea20000000000 */
[----:B------:R-:W-:Y:S01]  /*2860*/  SEL R11, R11, RZ, P1 ;  /* 0x000000ff0b0b7207 */ /* 0x000fe20000800000 */
[----:B--2---:R2:W-:Y:S01]  /*2870*/  SYNCS.ARRIVE.TRANS64.RED.A1T0 RZ, [R0+URZ], RZ ;  /* 0x000000ff00ff79a7 */ /* 0x0045e200081004ff */
[----:B-1----:R-:W-:-:S02]  /*2880*/  LOP3.LUT P3, RZ, R6, 0x1, RZ, 0xc0, !PT ;  /* 0x0000000106ff7812 */ /* 0x002fc4000786c0ff */
[----:B------:R-:W-:-:S04]  /*2890*/  SEL R5, RZ, 0x1, P1 ;  /* 0x00000001ff057807 */ /* 0x000fc80000800000 */
[----:B------:R-:W-:Y:S02]  /*28a0*/  LOP3.LUT R10, R10, R5, RZ, 0x3c, !PT ;  /* 0x000000050a0a7212 */ /* 0x000fe400078e3cff */
[----:B--2---:R-:W-:-:S04]  /*28b0*/  SEL R0, RZ, 0x1, P0 ;  /* 0x00000001ff007807 */ /* 0x004fc80000000000 */
[----:B------:R-:W-:Y:S01]  /*28c0*/  LOP3.LUT R9, R9, R0, RZ, 0x3c, !PT ;  /* 0x0000000009097212 */ /* 0x000fe200078e3cff */
[----:B------:R-:W-:Y:S06]  /*28d0*/  @P3 BRA `(.L_x_44) ;  /* 0xfffffffc002c3947 */ /* 0x000fec000383ffff */
[----:B------:R-:W-:Y:S01]  /*28e0*/  ULEA UR5, UR6, UR37, 0x3 ;  /* 0x0000002506057291 */ /* 0x000fe2000f8e18ff */
[----:B------:R-:W-:-:S08]  /*28f0*/  SHF.L.U32 R3, R12, 0x1f, RZ ;  /* 0x0000001f0c037819 */ /* 0x000fd000000006ff */
[----:B------:R-:W1:Y:S02]  /*2900*/  SYNCS.PHASECHK.TRANS64 P0, [UR5+0xa0], R3 ;  /* 0x0000a003ff0075a7 */ /* 0x000e640008001005 */
[----:B-1----:R-:W-:Y:S05]  /*2910*/  @P0 BRA `(.L_x_45) ;  /* 0x0000000000080947 */ /* 0x002fea0003800000 */
[----:B------:R-:W1:Y:S02]  /*2920*/  SYNCS.PHASECHK.TRANS64.TRYWAIT P0, [UR5+0xa0], R3 ;  /* 0x0000a003ff0075a7 */ /* 0x000e640008001105 */
[----:B-1----:R-:W-:Y:S05]  /*2930*/  @!P0 BRA `(.L_x_46) ;  /* 0x0000008800688947 */ /* 0x002fea0003800000 */
.L_x_45:
[----:B------:R-:W-:-:S04]  /*2940*/  UIADD3 UR4, UPT, UPT, UR6, 0x1, URZ ;  /* 0x0000000106047890 */ /* 0x000fc8000fffe0ff */
[----:B------:R-:W-:-:S04]  /*2950*/  UISETP.NE.AND UP0, UPT, UR4, 0x2, UPT ;  /* 0x000000020400788c */ /* 0x000fc8000bf05270 */
[----:B------:R-:W-:Y:S02]  /*2960*/  USEL UR7, URZ, 0x1, UP0 ;  /* 0x00000001ff077887 */ /* 0x000fe40008000000 */
[----:B------:R-:W-:-:S04]  /*2970*/  USEL UR4, UR4, URZ, UP0 ;  /* 0x000000ff04047287 */ /* 0x000fc80008000000 */
[----:B------:R-:W-:Y:S01]  /*2980*/  ULEA UR4, UR4, UR37, 0x3 ;  /* 0x0000002504047291 */ /* 0x000fe2000f8e18ff */
[----:B-1----:R-:W-:-:S04]  /*2990*/  LOP3.LUT R3, R12, UR7, RZ, 0x3c, !PT ;  /* 0x000000070c037c12 */ /* 0x002fc8000f8e3cff */
[----:B------:R-:W-:-:S04]  /*29a0*/  SHF.L.U32 R0, R3, 0x1f, RZ ;  /* 0x0000001f03007819 */ /* 0x000fc800000006ff */
[----:B------:R-:W1:Y:S02]  /*29b0*/  SYNCS.PHASECHK.TRANS64 P0, [UR4+0xa0], R0 ;  /* 0x0000a000ff0075a7 */ /* 0x000e640008001004 */
[----:B-1----:R-:W-:Y:S05]  /*29c0*/  @P0 EXIT ;  /* 0x000000000000094d */ /* 0x002fea0003800000 */
[----:B------:R-:W-:Y:S02]  /*29d0*/  SHF.L.U32 R3, R3, 0x1f, RZ ;  /* 0x0000001f03037819 */ /* 0x000fe400000006ff */
[----:B------:R-:W-:-:S07]  /*29e0*/  MOV R0, UR4 ;  /* 0x0000000400007c02 */ /* 0x000fce0008000f00 */
.L_x_47:
[----:B-1----:R1:W2:Y:S02]  /*29f0*/  SYNCS.PHASECHK.TRANS64.TRYWAIT P0, [R0+URZ+0xa0], R3 ;  /* 0x0000a003000075a7 */ /* 0x0022a400080011ff */
[----:B--2---:R-:W-:Y:S05]  /*2a00*/  @!P0 NANOSLEEP.SYNCS 0x989680 ;  /* 0x009896800000895d */ /* 0x004fea0003900000 */
[----:B------:R-:W2:Y:S02]  /*2a10*/  @!P0 SYNCS.PHASECHK.TRANS64 P0, [R0+URZ+0xa0], R3 ;  /* 0x0000a003000085a7 */ /* 0x000ea400080010ff */
[----:B--2---:R-:W-:Y:S05]  /*2a20*/  @P0 EXIT ;  /* 0x000000000000094d */ /* 0x004fea0003800000 */
[----:B------:R-:W-:Y:S05]  /*2a30*/  BRA `(.L_x_47) ;  /* 0xfffffffc00ec7947 */ /* 0x000fea000383ffff */
.L_x_40:
[----:B------:R-:W-:-:S09]  /*2a40*/  UISETP.NE.AND UP1, UPT, UR8, URZ, UPT ;  /* 0x000000ff0800728c */ /* 0x000fd2000bf25270 */
[----:B------:R-:W-:Y:S05]  /*2a50*/  BRA.U UP1, `(.L_x_48) ;  /* 0x0000000d01187547 */ /* 0x000fea000b800000 */
[----:B------:R-:W-:Y:S01]  /*2a60*/  UMOV UR4, 0x40 ;  /* 0x0000004000047882 */ /* 0x000fe20000000000 */
[----:B------:R-:W-:Y:S01]  /*2a70*/  NOP ;  /* 0x0000000000007918 */ /* 0x000fe20000000000 */
[----:B------:R-:W-:Y:S01]  /*2a80*/  ULEA UR4, UR37, UR4, 0x18 ;  /* 0x0000000425047291 */ /* 0x000fe2000f8ec0ff */
[----:B------:R-:W-:Y:S02]  /*2a90*/  UMOV UR5, 0x400 ;  /* 0x0000040000057882 */ /* 0x000fe40000000000 */
[----:B------:R-:W-:-:S06]  /*2aa0*/  ULEA UR37, UR37, UR5, 0x18 ;  /* 0x0000000525257291 */ /* 0x000fcc000f8ec0ff */
[----:B------:R-:W1:Y:S02]  /*2ab0*/  LDS.U8 R0, [UR4+0x1c] ;  /* 0x00001c04ff007984 */ /* 0x000e640008000000 */
[----:B-1----:R-:W-:-:S13]  /*2ac0*/  ISETP.NE.AND P0, PT, R0, RZ, PT ;  /* 0x000000ff0000720c */ /* 0x002fda0003f05270 */
[----:B------:R-:W-:Y:S05]  /*2ad0*/  @P0 BRA `(.L_x_49) ;  /* 0x0000000000580947 */ /* 0x000fea0003800000 */
[----:B------:R-:W-:-:S13]  /*2ae0*/  ELECT P0, URZ, PT ;  /* 0x0000000000ff782f */ /* 0x000fda0003800000 */
[----:B------:R-:W-:Y:S05]  /*2af0*/  @!P0 BRA `(.L_x_50) ;  /* 0x0000000000608947 */ /* 0x000fea0003800000 */
[----:B------:R-:W-:Y:S01]  /*2b00*/  UMOV UR5, 0x10 ;  /* 0x0000001000057882 */ /* 0x000fe20000000000 */
[----:B------:R-:W-:Y:S01]  /*2b10*/  HFMA2 R0, -RZ, RZ, 0, 5.9604644775390625e-08 ;  /* 0x00000001ff007431 */ /* 0x000fe200000001ff */
[----:B------:R-:W-:-:S03]  /*2b20*/  MOV R2, 0xffff ;  /* 0x0000ffff00027802 */ /* 0x000fc60000000f00 */
[----:B------:R-:W-:Y:S04]  /*2b30*/  DEPBAR.LE SB1, 0x36 ;  /* 0x00009d800000791a */ /* 0x000fe80000000000 */
[----:B------:R-:W1:Y:S02]  /*2b40*/  UTCATOMSWS.FIND_AND_SET.ALIGN UP0, UR5, UR5 ;  /* 0x00000005000575e3 */ /* 0x000e640008000800 */
[----:B-1----:R-:W-:Y:S01]  /*2b50*/  MOV R3, UR5 ;  /* 0x0000000500037c02 */ /* 0x002fe20008000f00 */
[----:B------:R-:W-:Y:S06]  /*2b60*/  BRA.U UP0, `(.L_x_51) ;  /* 0x0000000100187547 */ /* 0x000fec000b800000 */
.L_x_52:
[----:B------:R-:W-:Y:S05]  /*2b70*/  NANOSLEEP 0x64 ;  /* 0x000000640000795d */ /* 0x000fea0003800000 */
[----:B------:R-:W-:-:S05]  /*2b80*/  UMOV UR5, 0x10 ;  /* 0x0000001000057882 */ /* 0x000fca0000000000 */
[----:B------:R-:W-:Y:S04]  /*2b90*/  DEPBAR.LE SB1, 0x36 ;  /* 0x00009d800000791a */ /* 0x000fe80000000000 */
[----:B------:R-:W1:Y:S02]  /*2ba0*/  UTCATOMSWS.FIND_AND_SET.ALIGN UP0, UR5, UR5 ;  /* 0x00000005000575e3 */ /* 0x000e640008000800 */
[----:B-1----:R-:W-:Y:S01]  /*2bb0*/  MOV R3, UR5 ;  /* 0x0000000500037c02 */ /* 0x002fe20008000f00 */
[----:B------:R-:W-:Y:S05]  /*2bc0*/  BRA.U !UP0, `(.L_x_52) ;  /* 0xfffffffd08e87547 */ /* 0x000fea000b83ffff */
.L_x_51:
[-C--:B------:R-:W-:Y:S02]  /*2bd0*/  SHF.L.U32 R2, R2, R3.reuse, RZ ;  /* 0x0000000302027219 */ /* 0x080fe400000006ff */
[----:B------:R-:W-:Y:S01]  /*2be0*/  SHF.L.U32 R0, R0, R3, RZ ;  /* 0x0000000300007219 */ /* 0x000fe200000006ff */
[----:B------:R-:W-:Y:S02]  /*2bf0*/  IMAD.SHL.U32 R3, R3, 0x20, RZ ;  /* 0x0000002003037824 */ /* 0x000fe400078e00ff */
[----:B------:R1:W-:Y:S04]  /*2c00*/  ATOMS.OR RZ, [UR4+0x14], R2 ;  /* 0x00001402ffff798c */ /* 0x0003e8000b000004 */
[----:B------:R1:W-:Y:S04]  /*2c10*/  ATOMS.OR RZ, [UR4+0x18], R0 ;  /* 0x00001800ffff798c */ /* 0x0003e8000b000004 */
[----:B------:R1:W-:Y:S01]  /*2c20*/  STS [UR37+0x120], R3 ;  /* 0x00012003ff007988 */ /* 0x0003e20008000825 */
[----:B------:R-:W-:Y:S05]  /*2c30*/  BRA `(.L_x_50) ;  /* 0x0000000000107947 */ /* 0x000fea0003800000 */
.L_x_49:
[----:B------:R-:W-:Y:S02]  /*2c40*/  MOV R0, 0xffffffff ;  /* 0xffffffff00007802 */ /* 0x000fe40000000f00 */
[----:B------:R-:W-:-:S03]  /*2c50*/  MOV R2, 0x2c80 ;  /* 0x00002c8000027802 */ /* 0x000fc60000000f00 */
[----:B------:R1:W-:Y:S04]  /*2c60*/  STS [UR37+0x120], R0 ;  /* 0x00012000ff007988 */ /* 0x0003e80008000825 */
[----:B-1-3-5:R-:W-:Y:S05]  /*2c70*/  CALL.REL.NOINC `($__internal_1_$__cuda_sm10x_tcgen05_guardrail_trap_phase_invalid_during_alloc) ;  /* 0x0000008c007c7944 */ /* 0x02afea0003c00000 */
.L_x_50:
[----:B------:R-:W-:Y:S05]  /*2c80*/  WARPSYNC.ALL ;  /* 0x0000000000007948 */ /* 0x000fea0003800000 */
[----:B------:R-:W2:Y:S01]  /*2c90*/  S2UR UR6, SR_CgaCtaId ;  /* 0x00000000000679c3 */ /* 0x000ea20000008800 */
[----:B------:R-:W-:Y:S01]  /*2ca0*/  UMOV UR4, 0x400 ;  /* 0x0000040000047882 */ /* 0x000fe20000000000 */
[----:B------:R-:W-:-:S06]  /*2cb0*/  NOP ;  /* 0x0000000000007918 */ /* 0x000fcc0000000000 */
[----:B------:R-:W-:Y:S06]  /*2cc0*/  BAR.ARV 0x6, 0xa0 ;  /* 0x0182800000007b1d */ /* 0x000fec0000002000 */
[----:B------:R-:W4:Y:S01]  /*2cd0*/  LDCU UR7, c[0x0][0x38c] ;  /* 0x00007180ff0777ac */ /* 0x000f220008000800 */
[----:B------:R-:W-:Y:S01]  /*2ce0*/  IMAD.MOV.U32 R11, RZ, RZ, 0x1 ;  /* 0x00000001ff0b7424 */ /* 0x000fe200078e00ff */
[----:B------:R-:W-:Y:S01]  /*2cf0*/  CS2R R8, SRZ ;  /* 0x0000000000087805 */ /* 0x000fe2000001ff00 */
[----:B------:R-:W-:Y:S01]  /*2d00*/  IMAD.MOV.U32 R10, RZ, RZ, RZ ;  /* 0x000000ffff0a7224 */ /* 0x000fe200078e00ff */
[----:B------:R-:W-:Y:S01]  /*2d10*/  UMOV UR18, URZ ;  /* 0x000000ff00127c82 */ /* 0x000fe20008000000 */
[----:B------:R-:W-:Y:S01]  /*2d20*/  UMOV UR17, URZ ;  /* 0x000000ff00117c82 */ /* 0x000fe20008000000 */
[----:B------:R-:W-:Y:S01]  /*2d30*/  UMOV UR20, 0x0 ;  /* 0x0000000000147882 */ /* 0x000fe20000000000 */
[----:B------:R-:W-:Y:S01]  /*2d40*/  UMOV UR21, 0x84004a0 ;  /* 0x084004a000157882 */ /* 0x000fe20000000000 */
[----:B--2---:R-:W-:Y:S01]  /*2d50*/  ULEA UR6, UR6, UR4, 0x18 ;  /* 0x0000000406067291 */ /* 0x004fe2000f8ec0ff */
[----:B------:R-:W2:Y:S03]  /*2d60*/  LDCU UR4, c[0x0][0x38c] ;  /* 0x00007180ff0477ac */ /* 0x000ea60008000800 */
[----:B------:R-:W-:-:S02]  /*2d70*/  UIADD3 UR11, UPT, UPT, UR6, 0xc400, URZ ;  /* 0x0000c400060b7890 */ /* 0x000fc4000fffe0ff */
[----:B----4-:R-:W-:-:S03]  /*2d80*/  UIADD3 UR7, UPT, UPT, UR7, 0x1f, URZ ;  /* 0x0000001f07077890 */ /* 0x010fc6000fffe0ff */
[----:B-1----:R-:W1:Y:S01]  /*2d90*/  LDS R0, [UR6+0x120] ;  /* 0x00012006ff007984 */ /* 0x002e620008000800 */
[----:B------:R-:W-:Y:S02]  /*2da0*/  UIADD3 UR12, UPT, UPT, UR6, 0x10400, URZ ;  /* 0x00010400060c7890 */ /* 0x000fe4000fffe0ff */
[----:B------:R-:W-:Y:S02]  /*2db0*/  USHF.R.S32.HI UR5, URZ, 0x1f, UR7 ;  /* 0x0000001fff057899 */ /* 0x000fe40008011407 */
[----:B------:R-:W-:Y:S02]  /*2dc0*/  USHF.R.U32.HI UR11, URZ, 0x4, UR11 ;  /* 0x00000004ff0b7899 */ /* 0x000fe4000801160b */
[----:B------:R-:W-:Y:S02]  /*2dd0*/  ULEA.HI UR5, UR5, UR7, URZ, 0x5 ;  /* 0x0000000705057291 */ /* 0x000fe4000f8f28ff */
[----:B------:R-:W-:Y:S02]  /*2de0*/  USHF.R.U32.HI UR12, URZ, 0x4, UR12 ;  /* 0x00000004ff0c7899 */ /* 0x000fe4000801160c */
[----:B------:R-:W-:-:S02]  /*2df0*/  USHF.R.S32.HI UR5, URZ, 0x5, UR5 ;  /* 0x00000005ff057899 */ /* 0x000fc40008011405 */
[----:B------:R-:W-:Y:S02]  /*2e00*/  ULOP3.LUT UR11, UR11, 0x3fff, URZ, 0xc0, !UPT ;  /* 0x00003fff0b0b7892 */ /* 0x000fe4000f8ec0ff */
[----:B------:R-:W-:Y:S02]  /*2e10*/  UISETP.LT.AND UP0, UPT, UR5, 0x1, UPT ;  /* 0x000000010500788c */ /* 0x000fe4000bf01270 */
[----:B------:R-:W-:Y:S02]  /*2e20*/  ULOP3.LUT UR12, UR12, 0x3fff, URZ, 0xc0, !UPT ;  /* 0x00003fff0c0c7892 */ /* 0x000fe4000f8ec0ff */
[----:B------:R-:W-:Y:S02]  /*2e30*/  USEL UR10, UR5, 0x1, !UP0 ;  /* 0x00000001050a7887 */ /* 0x000fe4000c000000 */
[----:B------:R-:W-:Y:S02]  /*2e40*/  ULOP3.LUT UR11, UR11, 0x10000, URZ, 0xfc, !UPT ;  /* 0x000100000b0b7892 */ /* 0x000fe4000f8efcff */
[----:B------:R-:W-:-:S02]  /*2e50*/  ULOP3.LUT UR12, UR12, 0x10000, URZ, 0xfc, !UPT ;  /* 0x000100000c0c7892 */ /* 0x000fc4000f8efcff */
[----:B------:R-:W-:Y:S02]  /*2e60*/  UIADD3 UR10, UPT, UPT, -UR10, URZ, URZ ;  /* 0x000000ff0a0a7290 */ /* 0x000fe4000fffe1ff */
[----:B--2---:R-:W-:Y:S01]  /*2e70*/  UISETP.GE.AND UP3, UPT, UR4, 0x1, UPT ;  /* 0x000000010400788c */ /* 0x004fe2000bf66270 */
[----:B-1----:R-:W-:-:S15]  /*2e80*/  R2UR UR19, R0 ;  /* 0x00000000001372ca */ /* 0x002fde00000e0000 */
.L_x_59:
[----:B------:R-:W-:Y:S02]  /*2e90*/  LEA R0, R10, UR6, 0x3 ;  /* 0x000000060a007c11 */ /* 0x000fe4000f8e18ff */
[----:B------:R-:W-:Y:S02]  /*2ea0*/  SHF.L.U32 R5, R9, 0x1f, RZ ;  /* 0x0000001f09057819 */ /* 0x000fe400000006ff */
[----:B------:R-:W-:Y:S01]  /*2eb0*/  PLOP3.LUT P0, PT, PT, PT, UP3, 0x80, 0x8 ;  /* 0x000000000008781c */ /* 0x000fe20003f0f038 */
[----:B------:R-:W-:Y:S01]  /*2ec0*/  VIADD R3, R0, 0xa0 ;  /* 0x000000a000037836 */ /* 0x000fe20000000000 */
[----:B-1----:R-:W1:Y:S02]  /*2ed0*/  SYNCS.PHASECHK.TRANS64.TRYWAIT P1, [R0+URZ+0x90], R5 ;  /* 0x00009005000075a7 */ /* 0x002e6400080211ff */
[----:B-1--4-:R-:W-:Y:S09]  /*2ee0*/  @!P1 BRA `(.L_x_53) ;  /* 0x0000008400149947 */ /* 0x012ff20003800000 */
.L_x_138:
[----:B------:R-:W-:Y:S01]  /*2ef0*/  LEA R4, R10, UR6, 0x4 ;  /* 0x000000060a047c11 */ /* 0x000fe2000f8e20ff */
[----:B------:R-:W-:Y:S01]  /*2f00*/  @UP3 ULEA UR4, UR17, UR6, 0x3 ;  /* 0x0000000611043291 */ /* 0x000fe2000f8e18ff */
[----:B------:R-:W-:Y:S01]  /*2f10*/  PLOP3.LUT P2, PT, PT, PT, PT, 0x80, 0x8 ;  /* 0x000000000008781c */ /* 0x000fe20003f4f070 */
[----:B------:R-:W-:Y:S01]  /*2f20*/  ULEA UR9, UR18, UR6, 0x3 ;  /* 0x0000000612097291 */ /* 0x000fe2000f8e18ff */
[----:B------:R-:W-:Y:S02]  /*2f30*/  PRMT R3, RZ, 0x654, R3 ;  /* 0x00000654ff037816 */ /* 0x000fe40000000003 */
[----:B-1----:R-:W1:Y:S01]  /*2f40*/  LDS.128 R4, [R4+0x100] ;  /* 0x0001000004047984 */ /* 0x002e620000000c00 */
[----:B------:R-:W-:Y:S02]  /*2f50*/  @P0 SHF.L.U32 R2, R8, 0x1f, RZ ;  /* 0x0000001f08020819 */ /* 0x000fe400000006ff */
[----:B------:R-:W-:Y:S01]  /*2f60*/  SHF.L.U32 R0, R11, 0x1f, RZ ;  /* 0x0000001f0b007819 */ /* 0x000fe200000006ff */
[----:B------:R-:W-:Y:S01]  /*2f70*/  @!PT LDS RZ, [RZ] ;  /* 0x00000000fffff984 */ /* 0x000fe20000000800 */
[----:B------:R-:W-:Y:S01]  /*2f80*/  @!PT LDS RZ, [RZ] ;  /* 0x00000000fffff984 */ /* 0x000fe20000000800 */
[----:B------:R-:W-:Y:S01]  /*2f90*/  @!PT LDS RZ, [RZ] ;  /* 0x00000000fffff984 */ /* 0x000fe20000000800 */
[----:B------:R-:W-:Y:S01]  /*2fa0*/  @!PT LDS RZ, [RZ] ;  /* 0x00000000fffff984 */ /* 0x000fe20000000800 */
[----:B------:R2:W-:Y:S06]  /*2fb0*/  MEMBAR.ALL.CTA ;  /* 0x0000000000007992 */ /* 0x0005ec0000008000 */
[----:B--2---:R-:W2:Y:S02]  /*2fc0*/  FENCE.VIEW.ASYNC.S ;  /* 0x00000000000073c6 */ /* 0x004ea40000000000 */
[----:B--2---:R2:W-:Y:S01]  /*2fd0*/  SYNCS.ARRIVE.TRANS64.RED.A1T0 RZ, [R3+URZ], RZ ;  /* 0x000000ff03ff79a7 */ /* 0x0045e200081004ff */
[----:B------:R2:W4:Y:S01]  /*2fe0*/  @P0 SYNCS.PHASECHK.TRANS64.TRYWAIT P2, [UR4], R2 ;  /* 0x00000002ff0005a7 */ /* 0x0005220008041104 */
[----:B-1----:R-:W-:Y:S01]  /*2ff0*/  LOP3.LUT P1, RZ, R6, 0x1, RZ, 0xc0, !PT ;  /* 0x0000000106ff7812 */ /* 0x002fe2000782c0ff */
[----:B------:R-:W1:Y:S02]  /*3000*/  SYNCS.PHASECHK.TRANS64.TRYWAIT P0, [UR9+0xc0], R0 ;  /* 0x0000c000ff0075a7 */ /* 0x000e640008001109 */
[----:B-12-4-:R-:W-:Y:S10]  /*3010*/  @!P0 BRA `(.L_x_54) ;  /* 0x0000008000dc8947 */ /* 0x016ff40003800000 */
.L_x_140:
[----:B------:R-:W-:Y:S01]  /*3020*/  IADD3 R10, PT, PT, R10, 0x1, RZ ;  /* 0x000000010a0a7810 */ /* 0x000fe20007ffe0ff */
[----:B------:R-:W-:Y:S06]  /*3030*/  BRA.U !UP3, `(.L_x_55) ;  /* 0x000000010b887547 */ /* 0x000fec000b800000 */
[----:B------:R-:W-:Y:S02]  /*3040*/  ULEA UR8, UR18, UR19, 0x8 ;  /* 0x0000001312087291 */ /* 0x000fe4000f8e40ff */
[----:B------:R-:W-:Y:S01]  /*3050*/  UPLOP3.LUT UP4, UPT, UPT, UPT, UPT, 0x40, 0x4 ;  /* 0x000000000004789c */ /* 0x000fe20003f8e870 */
[----:B------:R-:W-:Y:S01]  /*3060*/  UMOV UR16, UR10 ;  /* 0x0000000a00107c82 */ /* 0x000fe20008000000 */
[----:B------:R-:W-:Y:S01]  /*3070*/  UMOV UR15, UR5 ;  /* 0x00000005000f7c82 */ /* 0x000fe20008000000 */
[----:B------:R-:W-:-:S08]  /*3080*/  UMOV UR14, UR17 ;  /* 0x00000011000e7c82 */ /* 0x000fd00008000000 */
.L_x_58:
[----:B------:R-:W-:Y:S02]  /*3090*/  UIADD3 UR16, UPT, UPT, UR16, 0x1, URZ ;  /* 0x0000000110107890 */ /* 0x000fe4000fffe0ff */
[----:B--2---:R-:W-:Y:S02]  /*30a0*/  ULEA UR7, UR14, UR6, 0x3 ;  /* 0x000000060e077291 */ /* 0x004fe4000f8e18ff */
[----:B------:R-:W-:Y:S01]  /*30b0*/  UISETP.NE.AND UP0, UPT, UR16, URZ, UPT ;  /* 0x000000ff1000728c */ /* 0x000fe2000bf05270 */
[----:B----4-:R-:W-:Y:S10]  /*30c0*/  @P2 BRA `(.L_x_56) ;  /* 0x00000000000c2947 */ /* 0x010ff40003800000 */
[----:B-1----:R-:W-:Y:S04]  /*30d0*/  SHF.L.U32 R3, R8, 0x1f, RZ ;  /* 0x0000001f08037819 */ /* 0x002fe800000006ff */
[----:B------:R-:W1:Y:S02]  /*30e0*/  SYNCS.PHASECHK.TRANS64.TRYWAIT P0, [UR7], R3 ;  /* 0x00000003ff0075a7 */ /* 0x000e640008001107 */
[----:B-1----:R-:W-:Y:S05]  /*30f0*/  @!P0 BRA `(.L_x_57) ;  /* 0x0000008000bc8947 */ /* 0x002fea0003800000 */
.L_x_56:
[----:B------:R-:W-:Y:S01]  /*3100*/  UISETP.NE.AND UP1, UPT, UR15, 0x1, UPT ;  /* 0x000000010f00788c */ /* 0x000fe2000bf25270 */
[----:B------:R-:W-:Y:S01]  /*3110*/  PLOP3.LUT P2, PT, PT, PT, PT, 0x80, 0x8 ;  /* 0x000000000008781c */ /* 0x000fe20003f4f070 */
[----:B------:R-:W-:Y:S02]  /*3120*/  UIADD3 UR17, UPT, UPT, UR14, 0x1, URZ ;  /* 0x000000010e117890 */ /* 0x000fe4000fffe0ff */
[----:B------:R-:W-:Y:S02]  /*3130*/  ULEA UR22, UR14, UR12, 0x9 ;  /* 0x0000000c0e167291 */ /* 0x000fe4000f8e48ff */
[----:B------:R-:W-:Y:S01]  /*3140*/  UISETP.NE.AND UP2, UPT, UR17, 0x4, UPT ;  /* 0x000000041100788c */ /* 0x000fe2000bf45270 */
[----:B------:R-:W-:Y:S01]  /*3150*/  PLOP3.LUT P0, PT, PT, PT, UP1, 0x80, 0x8 ;  /* 0x000000000008781c */ /* 0x000fe20003f0f018 */
[----:B------:R-:W-:Y:S02]  /*3160*/  ULEA UR24, UR14, UR11, 0x8 ;  /* 0x0000000b0e187291 */ /* 0x000fe4000f8e40ff */
[----:B------:R-:W-:Y:S02]  /*3170*/  USEL UR13, URZ, 0x1, UP2 ;  /* 0x00000001ff0d7887 */ /* 0x000fe40009000000 */
[----:B------:R-:W-:Y:S02]  /*3180*/  USEL UR17, UR17, URZ, UP2 ;  /* 0x000000ff11117287 */ /* 0x000fe40009000000 */
[----:B------:R-:W-:Y:S02]  /*3190*/  UIADD3 UR7, UPT, UPT, UR7, 0x20, URZ ;  /* 0x0000002007077890 */ /* 0x000fe4000fffe0ff */
[----:B------:R-:W-:Y:S01]  /*31a0*/  @UP1 ULEA UR4, UR17, UR6, 0x3 ;  /* 0x0000000611041291 */ /* 0x000fe2000f8e18ff */
[----:B------:R-:W-:Y:S01]  /*31b0*/  LOP3.LUT R8, R8, UR13, RZ, 0x3c, !PT ;  /* 0x0000000d08087c12 */ /* 0x000fe2000f8e3cff */
[----:B------:R-:W-:Y:S01]  /*31c0*/  UMOV UR23, 0xc0004010 ;  /* 0xc000401000177882 */ /* 0x000fe20000000000 */
[----:B------:R-:W-:Y:S01]  /*31d0*/  UMOV UR25, 0xc0004010 ;  /* 0xc000401000197882 */ /* 0x000fe20000000000 */
[----:B------:R-:W-:Y:S01]  /*31e0*/  UIADD3 UR15, UPT, UPT, UR15, -0x1, URZ ;  /* 0xffffffff0f0f7890 */ /* 0x000fe2000fffe0ff */
[----:B-1----:R-:W-:Y:S01]  /*31f0*/  @P0 SHF.L.U32 R0, R8, 0x1f, RZ ;  /* 0x0000001f08000819 */ /* 0x002fe200000006ff */
[----:B------:R-:W-:Y:S03]  /*3200*/  UMOV UR14, UR17 ;  /* 0x00000011000e7c82 */ /* 0x000fe60008000000 */
[----:B------:R2:W4:Y:S01]  /*3210*/  @P0 SYNCS.PHASECHK.TRANS64.TRYWAIT P2, [UR4], R0 ;  /* 0x00000000ff0005a7 */ /* 0x0005220008041104 */
[----:B------:R2:W-:Y:S01]  /*3220*/  UTCIMMA gdesc[UR24], gdesc[UR22], tmem[UR8], tmem[UR20], idesc[UR21], UP4 ;  /* 0x00ff1416180075ea */ /* 0x0005e2000a000108 */
[----:B------:R-:W-:Y:S01]  /*3230*/  UPLOP3.LUT UP4, UPT, UPT, UPT, UPT, 0x80, 0x8 ;  /* 0x000000000008789c */ /* 0x000fe20003f8f070 */
[----:B------:R2:W-:Y:S01]  /*3240*/  UTCBAR [UR7], URZ ;  /* 0x000000ff070073e9 */ /* 0x0005e200080000ff */
[----:B------:R-:W-:Y:S09]  /*3250*/  BRA.U UP0, `(.L_x_58) ;  /* 0xfffffffd008c7547 */ /* 0x000ff2000b83ffff */
.L_x_55:
[----:B------:R-:W-:Y:S01]  /*3260*/  UIADD3 UR18, UPT, UPT, UR18, 0x1, URZ ;  /* 0x0000000112127890 */ /* 0x000fe2000fffe0ff */
[C---:B------:R-:W-:Y:S01]  /*3270*/  ISETP.NE.AND P0, PT, R10.reuse, 0x2, PT ;  /* 0x000000020a00780c */ /* 0x040fe20003f05270 */
[----:B------:R-:W-:Y:S02]  /*3280*/  UIADD3 UR9, UPT, UPT, UR9, 0xb0, URZ ;  /* 0x000000b009097890 */ /* 0x000fe4000fffe0ff */
[----:B------:R-:W-:Y:S01]  /*3290*/  UISETP.NE.AND UP0, UPT, UR18, 0x2, UPT ;  /* 0x000000021200788c */ /* 0x000fe2000bf05270 */
[----:B-12---:R-:W-:Y:S02]  /*32a0*/  SEL R0, RZ, 0x1, P0 ;  /* 0x00000001ff007807 */ /* 0x006fe40000000000 */
[----:B------:R-:W-:Y:S01]  /*32b0*/  SEL R10, R10, RZ, P0 ;  /* 0x000000ff0a0a7207 */ /* 0x000fe20000000000 */
[----:B------:R-:W-:Y:S01]  /*32c0*/  USEL UR4, URZ, 0x1, UP0 ;  /* 0x00000001ff047887 */ /* 0x000fe20008000000 */
[----:B------:R-:W-:Y:S01]  /*32d0*/  LOP3.LUT R9, R9, R0, RZ, 0x3c, !PT ;  /* 0x0000000009097212 */ /* 0x000fe200078e3cff */
[----:B------:R-:W-:Y:S01]  /*32e0*/  USEL UR18, UR18, URZ, UP0 ;  /* 0x000000ff12127287 */ /* 0x000fe20008000000 */
[----:B------:R1:W-:Y:S03]  /*32f0*/  UTCBAR [UR9], URZ ;  /* 0x000000ff090073e9 */ /* 0x0003e600080000ff */
[----:B------:R-:W-:Y:S01]  /*3300*/  LOP3.LUT R11, R11, UR4, RZ, 0x3c, !PT ;  /* 0x000000040b0b7c12 */ /* 0x000fe2000f8e3cff */
[----:B------:R-:W-:Y:S07]  /*3310*/  @P1 BRA `(.L_x_59) ;  /* 0xfffffff800dc1947 */ /* 0x000fee000383ffff */
[----:B------:R-:W2:Y:S01]  /*3320*/  S2UR UR4, SR_CgaCtaId ;  /* 0x00000000000479c3 */ /* 0x000ea20000008800 */
[----:B------:R-:W-:Y:S01]  /*3330*/  ELECT P0, URZ, PT ;  /* 0x0000000000ff782f */ /* 0x000fe20003800000 */
[----:B------:R-:W-:Y:S01]  /*3340*/  IMAD.MOV.U32 R0, RZ, RZ, 0x1 ;  /* 0x00000001ff007424 */ /* 0x000fe200078e00ff */
[----:B------:R-:W-:Y:S01]  /*3350*/  UIADD3 UR6, UPT, UPT, UR6, 0xc0, URZ ;  /* 0x000000c006067890 */ /* 0x000fe2000fffe0ff */
[----:B------:R-:W-:Y:S01]  /*3360*/  SHF.L.U32 R3, R11, 0x1f, RZ ;  /* 0x0000001f0b037819 */ /* 0x000fe200000006ff */
[----:B------:R-:W-:-:S03]  /*3370*/  UMOV UR5, 0x40 ;  /* 0x0000004000057882 */ /* 0x000fc60000000000 */
[----:B------:R-:W-:Y:S01]  /*3380*/  UVIRTCOUNT.DEALLOC.SMPOOL 0x80 ;  /* 0x000000800000784c */ /* 0x000fe20000000000 */
[----:B--2---:R-:W-:Y:S02]  /*3390*/  ULEA UR4, UR4, UR5, 0x18 ;  /* 0x0000000504047291 */ /* 0x004fe4000f8ec0ff */
[----:B------:R-:W-:-:S07]  /*33a0*/  ULEA UR5, UR18, UR6, 0x3 ;  /* 0x0000000612057291 */ /* 0x000fce000f8e18ff */
[----:B------:R2:W-:Y:S02]  /*33b0*/  @P0 STS.U8 [UR4+0x1c], R0 ;  /* 0x00001c00ff000988 */ /* 0x0005e40008000004 */
[----:B------:R-:W3:Y:S02]  /*33c0*/  SYNCS.PHASECHK.TRANS64.TRYWAIT P0, [UR5], R3 ;  /* 0x00000003ff0075a7 */ /* 0x000ee40008001105 */
[----:B--23--:R-:W-:Y:S05]  /*33d0*/  @!P0 BRA `(.L_x_60) ;  /* 0x00000080001c8947 */ /* 0x00cfea0003800000 */
.L_x_143:
[----:B------:R-:W-:-:S04]  /*33e0*/  UIADD3 UR7, UPT, UPT, UR18, 0x1, URZ ;  /* 0x0000000112077890 */ /* 0x000fc8000fffe0ff */
[----:B------:R-:W-:-:S04]  /*33f0*/  UISETP.NE.AND UP0, UPT, UR7, 0x2, UPT ;  /* 0x000000020700788c */ /* 0x000fc8000bf05270 */
[----:B------:R-:W-:Y:S02]  /*3400*/  USEL UR5, URZ, 0x1, UP0 ;  /* 0x00000001ff057887 */ /* 0x000fe40008000000 */
[----:B------:R-:W-:-:S04]  /*3410*/  USEL UR7, UR7, URZ, UP0 ;  /* 0x000000ff07077287 */ /* 0x000fc80008000000 */
[----:B------:R-:W-:Y:S01]  /*3420*/  ULEA UR7, UR7, UR6, 0x3 ;  /* 0x0000000607077291 */ /* 0x000fe2000f8e18ff */
[----:B--2---:R-:W-:-:S04]  /*3430*/  LOP3.LUT R3, R11, UR5, RZ, 0x3c, !PT ;  /* 0x000000050b037c12 */ /* 0x004fc8000f8e3cff */
[----:B------:R-:W-:-:S04]  /*3440*/  SHF.L.U32 R3, R3, 0x1f, RZ ;  /* 0x0000001f03037819 */ /* 0x000fc800000006ff */
[----:B------:R-:W2:Y:S02]  /*3450*/  SYNCS.PHASECHK.TRANS64.TRYWAIT P0, [UR7], R3 ;  /* 0x00000003ff0075a7 */ /* 0x000ea40008001107 */
[----:B--2---:R-:W-:Y:S05]  /*3460*/  @!P0 BRA `(.L_x_61) ;  /* 0x0000008000108947 */ /* 0x004fea0003800000 */
.L_x_145:
[----:B------:R-:W-:Y:S01]  /*3470*/  NOP ;  /* 0x0000000000007918 */ /* 0x000fe20000000000 */
[----:B--2---:R-:W2:Y:S01]  /*3480*/  LDS R0, [UR4+0x14] ;  /* 0x00001404ff007984 */ /* 0x004ea20008000800 */
[----:B------:R-:W-:Y:S01]  /*3490*/  ULOP3.LUT UR6, UR19, 0xffff, URZ, 0xc0, !UPT ;  /* 0x0000ffff13067892 */ /* 0x000fe2000f8ec0ff */
[----:B------:R-:W-:Y:S01]  /*34a0*/  UMOV UR8, 0xffff ;  /* 0x0000ffff00087882 */ /* 0x000fe20000000000 */
[----:B------:R-:W-:Y:S02]  /*34b0*/  UMOV UR5, 0x1 ;  /* 0x0000000100057882 */ /* 0x000fe40000000000 */
[----:B------:R-:W-:-:S04]  /*34c0*/  USHF.R.U32.HI UR6, URZ, 0x5, UR6 ;  /* 0x00000005ff067899 */ /* 0x000fc80008011606 */
[----:B------:R-:W-:Y:S02]  /*34d0*/  USHF.L.U32 UR8, UR8, UR6, URZ ;  /* 0x0000000608087299 */ /* 0x000fe400080006ff */
[----:B------:R-:W-:-:S04]  /*34e0*/  USHF.L.U32 UR5, UR5, UR6, URZ ;  /* 0x0000000605057299 */ /* 0x000fc800080006ff */
[----:B--2---:R-:W-:-:S04]  /*34f0*/  LOP3.LUT R0, R0, UR8, RZ, 0xc0, !PT ;  /* 0x0000000800007c12 */ /* 0x004fc8000f8ec0ff */
[----:B------:R-:W-:-:S13]  /*3500*/  ISETP.NE.AND P0, PT, R0, UR8, PT ;  /* 0x0000000800007c0c */ /* 0x000fda000bf05270 */
[----:B------:R-:W-:Y:S05]  /*3510*/  @P0 BRA `(.L_x_62) ;  /* 0x0000000000580947 */ /* 0x000fea0003800000 */
[----:B------:R-:W2:Y:S02]  /*3520*/  LDS R0, [UR4+0x18] ;  /* 0x00001804ff007984 */ /* 0x000ea40008000800 */
[----:B--2---:R-:W-:-:S04]  /*3530*/  LOP3.LUT R0, R0, UR5, RZ, 0xc0, !PT ;  /* 0x0000000500007c12 */ /* 0x004fc8000f8ec0ff */
[----:B------:R-:W-:-:S13]  /*3540*/  ISETP.NE.AND P0, PT, R0, UR5, PT ;  /* 0x0000000500007c0c */ /* 0x000fda000bf05270 */
[----:B------:R-:W-:Y:S05]  /*3550*/  @P0 BRA `(.L_x_63) ;  /* 0x00000000003c0947 */ /* 0x000fea0003800000 */
[----:B------:R-:W2:Y:S01]  /*3560*/  S2R R2, SR_LANEID ;  /* 0x0000000000027919 */ /* 0x000ea20000000000 */
[----:B------:R-:W-:Y:S01]  /*3570*/  ULOP3.LUT UR8, URZ, UR8, URZ, 0x33, !UPT ;  /* 0x00000008ff087292 */ /* 0x000fe2000f8e33ff */
[----:B------:R-:W-:Y:S01]  /*3580*/  LOP3.LUT R4, RZ, UR5, RZ, 0x33, !PT ;  /* 0x00000005ff047c12 */ /* 0x000fe2000f8e33ff */
[----:B------:R-:W-:Y:S02]  /*3590*/  VOTEU.ANY UR7, UPT, PT ;  /* 0x0000000000077886 */ /* 0x000fe400038e0100 */
[----:B------:R-:W-:Y:S01]  /*35a0*/  UFLO.U32 UR7, UR7 ;  /* 0x00000007000772bd */ /* 0x000fe200080e0000 */
[----:B------:R-:W3:Y:S01]  /*35b0*/  REDUX UR5, R4 ;  /* 0x00000000040573c4 */ /* 0x000ee20000000000 */
[----:B------:R-:W-:-:S06]  /*35c0*/  IMAD.U32 R0, RZ, RZ, UR8 ;  /* 0x00000008ff007e24 */ /* 0x000fcc000f8e00ff */
[----:B------:R1:W-:Y:S01]  /*35d0*/  UTCATOMSWS.AND URZ, UR8 ;  /* 0x0000000800ff79e3 */ /* 0x0003e20008000000 */
[----:B------:R-:W4:Y:S01]  /*35e0*/  REDUX UR6, R0 ;  /* 0x00000000000673c4 */ /* 0x000f220000000000 */
[----:B--2---:R-:W-:Y:S01]  /*35f0*/  ISETP.EQ.U32.AND P0, PT, R2, UR7, PT ;  /* 0x0000000702007c0c */ /* 0x004fe2000bf02070 */
[----:B---3--:R-:W-:Y:S01]  /*3600*/  IMAD.U32 R2, RZ, RZ, UR5 ;  /* 0x00000005ff027e24 */ /* 0x008fe2000f8e00ff */
[----:B----4-:R-:W-:-:S11]  /*3610*/  MOV R3, UR6 ;  /* 0x0000000600037c02 */ /* 0x010fd60008000f00 */
[----:B------:R1:W-:Y:S04]  /*3620*/  @P0 ATOMS.AND RZ, [UR4+0x14], R3 ;  /* 0x00001403ffff098c */ /* 0x0003e8000a800004 */
[----:B------:R1:W-:Y:S01]  /*3630*/  @P0 ATOMS.AND RZ, [UR4+0x18], R2 ;  /* 0x00001802ffff098c */ /* 0x0003e2000a800004 */
[----:B------:R-:W-:Y:S05]  /*3640*/  BRA `(.L_x_64) ;  /* 0x0000000000147947 */ /* 0x000fea0003800000 */
.L_x_63:
[----:B------:R-:W-:Y:S02]  /*3650*/  MOV R2, 0x3670 ;  /* 0x0000367000027802 */ /* 0x000fe40000000f00 */
[----:B-1--45:R-:W-:Y:S05]  /*3660*/  CALL.REL.NOINC `($__internal_0_$__cuda_sm10x_tcgen05_guardrail_trap_col_being_dealloced_not_returned_by_alloc) ;  /* 0x0000008000f47944 */ /* 0x032fea0003c00000 */
[----:B------:R-:W-:Y:S05]  /*3670*/  BRA `(.L_x_64) ;  /* 0x0000000000087947 */ /* 0x000fea0003800000 */
.L_x_62:
[----:B------:R-:W-:Y:S02]  /*3680*/  MOV R2, 0x36a0 ;  /* 0x000036a000027802 */ /* 0x000fe40000000f00 */
[----:B-1--45:R-:W-:Y:S05]  /*3690*/  CALL.REL.NOINC `($__internal_2_$__cuda_sm10x_tcgen05_guardrail_trap_unallocated_columns_being_dealloced) ;  /* 0x0000008400007944 */ /* 0x032fea0003c00000 */
.L_x_64:
[----:B------:R-:W-:Y:S01]  /*36a0*/  NOP ;  /* 0x0000000000007918 */ /* 0x000fe20000000000 */
[----:B-1----:R-:W-:Y:S05]  /*36b0*/  EXIT ;  /* 0x000000000000794d */ /* 0x002fea0003800000 */
.L_x_48:
[----:B------:R-:W-:-:S09]  /*36c0*/  UISETP.NE.OR UP2, UPT, UR8, 0x3, !UP2 ;  /* 0x000000030800788c */ /* 0x000fd2000d745670 */
[----:B------:R-:W-:Y:S05]  /*36d0*/  BRA.U UP2, `(.L_x_65) ;  /* 0x0000001102147547 */ /* 0x000fea000b800000 */
[----:B------:R-:W1:Y:S01]  /*36e0*/  LDC R0, c[0x0][0xb30] ;  /* 0x0002cc00ff007b82 */ /* 0x000e620000000800 */
[----:B------:R-:W2:Y:S01]  /*36f0*/  LDCU.64 UR8, c[0x0][0x888] ;  /* 0x00011100ff0877ac */ /* 0x000ea20008000a00 */
[----:B------:R-:W-:Y:S02]  /*3700*/  HFMA2 R29, -RZ, RZ, 0, 0 ;  /* 0x00000000ff1d7431 */ /* 0x000fe400000001ff */
[----:B------:R-:W-:Y:S01]  /*3710*/  IMAD.MOV.U32 R31, RZ, RZ, 0x1 ;  /* 0x00000001ff1f7424 */ /* 0x000fe200078e00ff */
[----:B------:R-:W-:Y:S01]  /*3720*/  MOV R23, 0x2000 ;  /* 0x0000200000177802 */ /* 0x000fe20000000f00 */
[----:B------:R-:W4:Y:S01]  /*3730*/  LDCU.64 UR4, c[0x0][0x890] ;  /* 0x00011200ff0477ac */ /* 0x000f220008000a00 */
[----:B------:R-:W-:Y:S01]  /*3740*/  IMAD.MOV.U32 R30, RZ, RZ, RZ ;  /* 0x000000ffff1e7224 */ /* 0x000fe200078e00ff */
[----:B------:R-:W3:Y:S01]  /*3750*/  LDC R19, c[0x0][0x370] ;  /* 0x0000dc00ff137b82 */ /* 0x000ee20000000800 */
[----:B------:R-:W-:Y:S01]  /*3760*/  UMOV UR7, 0x400 ;  /* 0x0000040000077882 */ /* 0x000fe20000000000 */
[----:B------:R-:W-:-:S02]  /*3770*/  UPLOP3.LUT UP1, UPT, UPT, UPT, UPT, 0x40, 0x4 ;  /* 0x000000000004789c */ /* 0x000fc40003f2e870 */
[----:B------:R-:W-:-:S04]  /*3780*/  ULEA UR7, UR37, UR7, 0x18 ;  /* 0x0000000725077291 */ /* 0x000fc8000f8ec0ff */
[----:B------:R-:W3:Y:S01]  /*3790*/  LDC R2, c[0x0][0xb0c] ;  /* 0x0002c300ff027b82 */ /* 0x000ee20000000800 */
[----:B------:R-:W-:Y:S02]  /*37a0*/  UIADD3 UR13, UPT, UPT, UR7, 0x58, URZ ;  /* 0x00000058070d7890 */ /* 0x000fe4000fffe0ff */
[----:B--2---:R-:W-:Y:S02]  /*37b0*/  UISETP.NE.U32.AND UP2, UPT, UR8, URZ, UPT ;  /* 0x000000ff0800728c */ /* 0x004fe4000bf45070 */
[----:B------:R-:W-:Y:S02]  /*37c0*/  UIADD3 UR33, UPT, UPT, UR7, 0x40, URZ ;  /* 0x0000004007217890 */ /* 0x000fe4000fffe0ff */
[----:B----4-:R-:W-:Y:S01]  /*37d0*/  UISETP.NE.U32.AND UP3, UPT, UR4, URZ, UPT ;  /* 0x000000ff0400728c */ /* 0x010fe2000bf65070 */
[----:B------:R-:W2:Y:S01]  /*37e0*/  LDC R18, c[0x0][0xb20] ;  /* 0x0002c800ff127b82 */ /* 0x000ea20000000800 */
[----:B-1----:R-:W-:Y:S01]  /*37f0*/  ISETP.NE.AND P1, PT, R0, 0x1, PT ;  /* 0x000000010000780c */ /* 0x002fe20003f25270 */
[----:B------:R-:W-:-:S02]  /*3800*/  UISETP.NE.AND.EX UP2, UPT, UR9, URZ, UPT, UP2 ;  /* 0x000000ff0900728c */ /* 0x000fc4000bf45320 */
[----:B------:R-:W-:Y:S02]  /*3810*/  UIADD3 UR25, UPT, UPT, UR7, 0x48, URZ ;  /* 0x0000004807197890 */ /* 0x000fe4000fffe0ff */
[----:B------:R-:W-:Y:S02]  /*3820*/  UIADD3 UR17, UPT, UPT, UR7, 0x50, URZ ;  /* 0x0000005007117890 */ /* 0x000fe4000fffe0ff */
[----:B------:R-:W1:Y:S01]  /*3830*/  LDC.64 R32, c[0x0][0x348] ;  /* 0x0000d200ff207b82 */ /* 0x000e620000000a00 */
[----:B------:R-:W-:Y:S02]  /*3840*/  UPRMT UR13, UR37, 0x654, UR13 ;  /* 0x00000654250d7896 */ /* 0x000fe4000800000d */
[----:B------:R-:W-:-:S05]  /*3850*/  UISETP.NE.AND.EX UP3, UPT, UR5, URZ, UPT, UP3 ;  /* 0x000000ff0500728c */ /* 0x000fca000bf65330 */
[----:B------:R-:W4:Y:S08]  /*3860*/  LDC.64 R16, c[0x0][0xb10] ;  /* 0x0002c400ff107b82 */ /* 0x000f300000000a00 */
[----:B------:R-:W1:Y:S08]  /*3870*/  LDC.64 R6, c[0x0][0xb18] ;  /* 0x0002c600ff067b82 */ /* 0x000e700000000a00 */
[----:B------:R-:W1:Y:S08]  /*3880*/  LDC.64 R4, c[0x0][0xb28] ;  /* 0x0002ca00ff047b82 */ /* 0x000e700000000a00 */
[----:B--23--:R-:W1:Y:S02]  /*3890*/  LDC R22, c[0x0][0x374] ;  /* 0x0000dd00ff167b82 */ /* 0x00ce640000000800 */
.L_x_76:
[C---:B------:R-:W-:Y:S02]  /*38a0*/  LEA R0, R30.reuse, UR7, 0x3 ;  /* 0x000000071e007c11 */ /* 0x040fe4000f8e18ff */
[----:B------:R-:W-:Y:S02]  /*38b0*/  SHF.L.U32 R3, R29, 0x1f, RZ ;  /* 0x0000001f1d037819 */ /* 0x000fe400000006ff */
[----:B------:R-:W-:Y:S02]  /*38c0*/  LEA R24, R30, UR7, 0x4 ;  /* 0x000000071e187c11 */ /* 0x000fe4000f8e20ff */
[----:B--2---:R-:W2:Y:S02]  /*38d0*/  SYNCS.PHASECHK.TRANS64.TRYWAIT P0, [R0+URZ+0x90], R3 ;  /* 0x00009003000075a7 */ /* 0x004ea400080011ff */
[----:B--2---:R-:W-:Y:S05]  /*38e0*/  @!P0 BRA `(.L_x_66) ;  /* 0x0000007c00088947 */ /* 0x004fea0003800000 */
.L_x_146:
[----:B------:R-:W-:Y:S01]  /*38f0*/  ISETP.GE.AND P0, PT, R72, 0x1, PT ;  /* 0x000000014800780c */ /* 0x000fe20003f06270 */
[----:B------:R-:W3:Y:S01]  /*3900*/  LDS.128 R24, [R24+0x100] ;  /* 0x0001000018187984 */ /* 0x000ee20000000c00 */
[----:B--2---:R-:W-:Y:S01]  /*3910*/  VIADD R0, R0, 0xa0 ;  /* 0x000000a000007836 */ /* 0x004fe20000000000 */
[----:B------:R-:W-:Y:S01]  /*3920*/  @!PT LDS RZ, [RZ] ;  /* 0x00000000fffff984 */ /* 0x000fe20000000800 */
[----:B------:R-:W-:Y:S01]  /*3930*/  @!PT LDS RZ, [RZ] ;  /* 0x00000000fffff984 */ /* 0x000fe20000000800 */
[----:B------:R-:W-:Y:S01]  /*3940*/  @!PT LDS RZ, [RZ] ;  /* 0x00000000fffff984 */ /* 0x000fe20000000800 */
[----:B------:R-:W-:Y:S01]  /*3950*/  @!PT LDS RZ, [RZ] ;  /* 0x00000000fffff984 */ /* 0x000fe20000000800 */
[----:B------:R2:W-:Y:S06]  /*3960*/  MEMBAR.ALL.CTA ;  /* 0x0000000000007992 */ /* 0x0005ec0000008000 */
[----:B--2---:R-:W2:Y:S01]  /*3970*/  FENCE.VIEW.ASYNC.S ;  /* 0x00000000000073c6 */ /* 0x004ea20000000000 */
[----:B------:R-:W-:Y:S04]  /*3980*/  PRMT R0, RZ, 0x654, R0 ;  /* 0x00000654ff007816 */ /* 0x000fe80000000000 */
[----:B--2---:R2:W-:Y:S01]  /*3990*/  SYNCS.ARRIVE.TRANS64.RED.A1T0 RZ, [R0+URZ], RZ ;  /* 0x000000ff00ff79a7 */ /* 0x0045e200081004ff */
[----:B---3--:R-:W-:Y:S11]  /*39a0*/  LOP3.LUT P3, RZ, R26, 0x1, RZ, 0xc0, !PT ;  /* 0x000000011aff7812 */ /* 0x008ff6000786c0ff */
[----:B------:R-:W-:Y:S02]  /*39b0*/  @!UPT UIADD3 URZ, UPT, UPT, URZ, URZ, URZ ;  /* 0x000000fffffff290 */ /* 0x000fe4000fffe0ff */
[----:B------:R-:W-:Y:S02]  /*39c0*/  @P3 MOV R13, R24 ;  /* 0x00000018000d3202 */ /* 0x000fe40000000f00 */
[----:B------:R-:W-:Y:S01]  /*39d0*/  @P3 LOP3.LUT R8, R25, 0xffff, RZ, 0xc0, !PT ;  /* 0x0000ffff19083812 */ /* 0x000fe200078ec0ff */
[----:B--2---:R-:W-:Y:S06]  /*39e0*/  @!P0 BRA `(.L_x_67) ;  /* 0x0000000000a48947 */ /* 0x004fec0003800000 */
[----:B-1----:R-:W-:Y:S01]  /*39f0*/  IMAD.HI.U32 R35, R22, R7, RZ ;  /* 0x0000000716237227 */ /* 0x002fe200078e00ff */
[----:B------:R-:W-:Y:S02]  /*3a00*/  ISETP.NE.AND P0, PT, R6, 0x1, PT ;  /* 0x000000010600780c */ /* 0x000fe40003f05270 */
[----:B------:R-:W-:Y:S01]  /*3a10*/  ISETP.NE.AND P2, PT, R72, 0x1, PT ;  /* 0x000000014800780c */ /* 0x000fe20003f45270 */
[----:B----4-:R-:W-:Y:S01]  /*3a20*/  IMAD.HI.U32 R34, R19, R16, RZ ;  /* 0x0000001013227227 */ /* 0x010fe200078e00ff */
[----:B------:R-:W-:Y:S02]  /*3a30*/  SHF.R.U32.HI R35, RZ, R18, R35 ;  /* 0x00000012ff237219 */ /* 0x000fe40000011623 */
[----:B------:R-:W-:Y:S01]  /*3a40*/  ISETP.NE.AND P4, PT, R2, 0x1, PT ;  /* 0x000000010200780c */ /* 0x000fe20003f85270 */
[----:B------:R-:W-:Y:S01]  /*3a50*/  IMAD.HI.U32 R36, R13, R16, RZ ;  /* 0x000000100d247227 */ /* 0x000fe200078e00ff */
[----:B------:R-:W-:Y:S02]  /*3a60*/  SHF.R.U32.HI R34, RZ, R17, R34 ;  /* 0x00000011ff227219 */ /* 0x000fe40000011622 */
[----:B------:R-:W-:Y:S01]  /*3a70*/  SEL R3, R22, R35, !P0 ;  /* 0x0000002316037207 */ /* 0x000fe20004000000 */
[C---:B------:R-:W-:Y:S01]  /*3a80*/  IMAD.HI.U32 R35, R8.reuse, R7, RZ ;  /* 0x0000000708237227 */ /* 0x040fe200078e00ff */
[----:B------:R-:W-:Y:S02]  /*3a90*/  SEL R11, R19, R34, !P4 ;  /* 0x00000022130b7207 */ /* 0x000fe40006000000 */
[----:B------:R-:W-:Y:S01]  /*3aa0*/  SHF.R.U32.HI R36, RZ, R17, R36 ;  /* 0x00000011ff247219 */ /* 0x000fe20000011624 */
[----:B------:R-:W-:Y:S01]  /*3ab0*/  IMAD.HI.U32 R38, R3, R4, RZ ;  /* 0x0000000403267227 */ /* 0x000fe200078e00ff */
[----:B------:R-:W-:Y:S03]  /*3ac0*/  SHF.R.U32.HI R35, RZ, R18, R35 ;  /* 0x00000012ff237219 */ /* 0x000fe60000011623 */
[----:B------:R-:W-:Y:S01]  /*3ad0*/  IMAD.HI.U32 R34, R11, R4, RZ ;  /* 0x000000040b227227 */ /* 0x000fe200078e00ff */
[----:B------:R-:W-:Y:S02]  /*3ae0*/  @P2 SHF.R.U32.HI R3, RZ, R5, R38 ;  /* 0x00000005ff032219 */ /* 0x000fe40000011626 */
[----:B------:R-:W-:Y:S02]  /*3af0*/  SEL R9, R8, R35, !P0 ;  /* 0x0000002308097207 */ /* 0x000fe40004000000 */
[----:B------:R-:W-:Y:S01]  /*3b00*/  @P2 SHF.R.U32.HI R11, RZ, R5, R34 ;  /* 0x00000005ff0b2219 */ /* 0x000fe20000011622 */
[C---:B------:R-:W-:Y:S01]  /*3b10*/  IMAD R10, R72.reuse, R3, RZ ;  /* 0x00000003480a7224 */ /* 0x040fe200078e02ff */
[----:B------:R-:W-:Y:S01]  /*3b20*/  SEL R3, R13, R36, !P4 ;  /* 0x000000240d037207 */ /* 0x000fe20006000000 */
[C---:B------:R-:W-:Y:S03]  /*3b30*/  IMAD.HI.U32 R14, R9.reuse, R4, RZ ;  /* 0x00000004090e7227 */ /* 0x040fe600078e00ff */
[----:B------:R-:W-:Y:S01]  /*3b40*/  ISETP.GE.AND P0, PT, R9, R10, PT ;  /* 0x0000000a0900720c */ /* 0x000fe20003f06270 */
[C---:B------:R-:W-:Y:S01]  /*3b50*/  IMAD R12, R72.reuse, R11, RZ ;  /* 0x0000000b480c7224 */ /* 0x040fe200078e02ff */
[-C--:B------:R-:W-:Y:S04]  /*3b60*/  SHF.R.U32.HI R14, RZ, R5.reuse, R14 ;  /* 0x00000005ff0e7219 */ /* 0x080fe8000001160e */
[----:B------:R-:W-:Y:S02]  /*3b70*/  ISETP.GE.OR P0, PT, R3, R12, P0 ;  /* 0x0000000c0300720c */ /* 0x000fe40000706670 */
[----:B------:R-:W-:Y:S05]  /*3b80*/  SEL R15, R9, R14, !P2 ;  /* 0x0000000e090f7207 */ /* 0x000fea0005000000 */
[----:B------:R-:W-:Y:S04]  /*3b90*/  IMAD.MOV R14, RZ, RZ, -R15 ;  /* 0x000000ffff0e7224 */ /* 0x000fe800078e0a0f */
[----:B------:R-:W-:Y:S02]  /*3ba0*/  IMAD R14, R72, R14, R9 ;  /* 0x0000000e480e7224 */ /* 0x000fe400078e0209 */
[C---:B------:R-:W-:Y:S05]  /*3bb0*/  @!P0 IMAD.HI.U32 R10, R3.reuse, R4, RZ ;  /* 0x00000004030a8227 */ /* 0x040fea00078e00ff */
[----:B------:R-:W-:Y:S04]  /*3bc0*/  @!P0 SHF.R.U32.HI R10, RZ, R5, R10 ;  /* 0x00000005ff0a8219 */ /* 0x000fe8000001160a */
[----:B------:R-:W-:Y:S01]  /*3bd0*/  @!P0 SEL R0, R3, R10, !P2 ;  /* 0x0000000a03008207 */ /* 0x000fe20005000000 */
[----:B------:R-:W-:Y:S03]  /*3be0*/  IMAD.MOV R10, RZ, RZ, -R3 ;  /* 0x000000ffff0a7224 */ /* 0x000fe600078e0a03 */
[----:B------:R-:W-:Y:S01]  /*3bf0*/  @!P0 IADD3 R15, PT, PT, R15, -R0, RZ ;  /* 0x800000000f0f8210 */ /* 0x000fe20007ffe0ff */
[----:B------:R-:W-:Y:S01]  /*3c00*/  @!P0 IMAD R0, R11, R14, R0 ;  /* 0x0000000e0b008224 */ /* 0x000fe200078e0200 */
[----:B------:R-:W-:Y:S01]  /*3c10*/  IADD3 R11, PT, PT, -R9, RZ, RZ ;  /* 0x000000ff090b7210 */ /* 0x000fe20007ffe1ff */
[----:B------:R-:W-:Y:S02]  /*3c20*/  IMAD R13, R2, R10, R13 ;  /* 0x0000000a020d7224 */ /* 0x000fe400078e020d */
[----:B------:R-:W-:Y:S02]  /*3c30*/  @!P0 IMAD R9, R15, R72, R3 ;  /* 0x000000480f098224 */ /* 0x000fe400078e0203 */
[----:B------:R-:W-:Y:S02]  /*3c40*/  @!P0 IMAD.MOV.U32 R3, RZ, RZ, R0 ;  /* 0x000000ffff038224 */ /* 0x000fe400078e0000 */
[----:B------:R-:W-:Y:S02]  /*3c50*/  IMAD R8, R6, R11, R8 ;  /* 0x0000000b06087224 */ /* 0x000fe400078e0208 */
[----:B------:R-:W-:Y:S02]  /*3c60*/  IMAD R13, R3, R2, R13 ;  /* 0x00000002030d7224 */ /* 0x000fe400078e020d */
[----:B------:R-:W-:Y:S02]  /*3c70*/  IMAD R8, R9, R6, R8 ;  /* 0x0000000609087224 */ /* 0x000fe400078e0208 */
.L_x_67:
[----:B------:R-:W-:Y:S05]  /*3c80*/  BRA.U UP1, `(.L_x_68) ;  /* 0x0000000101107547 */ /* 0x000fea000b800000 */
[----:B------:R-:W-:Y:S04]  /*3c90*/  MOV R0, UR6 ;  /* 0x0000000600007c02 */ /* 0x000fe80008000f00 */
[----:B------:R-:W-:Y:S04]  /*3ca0*/  SHF.L.U32 R3, R0, 0x1f, RZ ;  /* 0x0000001f00037819 */ /* 0x000fe800000006ff */
[----:B------:R-:W2:Y:S02]  /*3cb0*/  SYNCS.PHASECHK.TRANS64.TRYWAIT P0, [UR7+0x88], R3 ;  /* 0x00008803ff0075a7 */ /* 0x000ea40008001107 */
[----:B--2---:R-:W-:Y:S05]  /*3cc0*/  @!P0 BRA `(.L_x_69) ;  /* 0x0000007800248947 */ /* 0x004fea0003800000 */
.L_x_68:
[----:B------:R-:W-:Y:S02]  /*3cd0*/  R2UR UR35, R21 ;  /* 0x00000000152372ca */ /* 0x000fe400000e0000 */
[----:B------:R-:W-:Y:S02]  /*3ce0*/  R2UR UR34, R20 ;  /* 0x00000000142272ca */ /* 0x000fe400000e0000 */
[----:B------:R-:W-:Y:S02]  /*3cf0*/  ISETP.NE.U32.AND P2, PT, RZ, UR4, PT ;  /* 0x00000004ff007c0c */ /* 0x000fe4000bf45070 */
[----:B------:R-:W-:Y:S02]  /*3d00*/  SHF.L.U32 R12, R31, 0x1f, RZ ;  /* 0x0000001f1f0c7819 */ /* 0x000fe400000006ff */
[----:B------:R-:W-:Y:S05]  /*3d10*/  ISETP.NE.AND.EX P2, PT, RZ, UR5, PT, P2 ;  /* 0x00000005ff007c0c */ /* 0x000fea000bf45320 */
[----:B------:R-:W-:Y:S02]  /*3d20*/  USHF.L.U32 UR35, UR35, 0x7, URZ ;  /* 0x0000000723237899 */ /* 0x000fe400080006ff */
[----:B------:R-:W-:Y:S01]  /*3d30*/  USHF.L.U32 UR34, UR34, 0x8, URZ ;  /* 0x0000000822227899 */ /* 0x000fe200080006ff */
[----:B------:R-:W-:Y:S11]  /*3d40*/  BRA.U !UP3, `(.L_x_70) ;  /* 0x000000010b347547 */ /* 0x000ff6000b800000 */
[----:B------:R-:W-:Y:S01]  /*3d50*/  UPLOP3.LUT UP0, UPT, UPT, UPT, UP2, 0x80, 0x8 ;  /* 0x000000000008789c */ /* 0x000fe20003f0f020 */
[----:B--2---:R-:W-:Y:S02]  /*3d60*/  HFMA2 R0, -RZ, RZ, 0, 5.9604644775390625e-08 ;  /* 0x00000001ff007431 */ /* 0x004fe400000001ff */
[----:B------:R-:W-:Y:S03]  /*3d70*/  IMAD.MOV.U32 R151, RZ, RZ, 0x1 ;  /* 0x00000001ff977424 */ /* 0x000fe600078e00ff */
[----:B------:R-:W-:Y:S05]  /*3d80*/  PLOP3.LUT P0, PT, PT, PT, UP0, 0x80, 0x8 ;  /* 0x000000000008781c */ /* 0x000fea0003f0f008 */
[----:B------:R-:W2:Y:S01]  /*3d90*/  @UP0 LDCU.64 UR10, c[0x0][0x888] ;  /* 0x00011100ff0a07ac */ /* 0x000ea20008000a00 */
[----:B------:R-:W-:Y:S07]  /*3da0*/  @UP0 UIMAD UR8, UR36, UR4, URZ ;  /* 0x00000004240802a4 */ /* 0x000fee000f8e02ff */
[----:B------:R-:W-:Y:S01]  /*3db0*/  @!P0 PRMT R151, R0, 0x7610, R151 ;  /* 0x0000761000978816 */ /* 0x000fe20000000097 */
[----:B--2---:R-:W-:Y:S03]  /*3dc0*/  @UP0 UIMAD.WIDE UR10, UR8, 0x4, UR10 ;  /* 0x00000004080a08a5 */ /* 0x004fe6000f8e020a */
[----:B------:R-:W2:Y:S03]  /*3dd0*/  @!UP0 LDCU UR8, c[0x0][0x880] ;  /* 0x00011000ff0887ac */ /* 0x000ea60008000800 */
[----:B------:R-:W-:Y:S01]  /*3de0*/  IMAD.U32 R10, RZ, RZ, UR10 ;  /* 0x0000000aff0a7e24 */ /* 0x000fe2000f8e00ff */
[----:B------:R-:W-:Y:S05]  /*3df0*/  MOV R11, UR11 ;  /* 0x0000000b000b7c02 */ /* 0x000fea0008000f00 */
[----:B-----5:R3:W5:Y:S02]  /*3e00*/  @P0 LDG.E R82, desc[UR46][R10.64] ;  /* 0x0000002e0a520981 */ /* 0x020764000c1e1900 */
[----:B--23--:R-:W-:Y:S07]  /*3e10*/  @!P0 IMAD.U32 R82, RZ, RZ, UR8 ;  /* 0x00000008ff528e24 */ /* 0x00cfee000f8e00ff */
.L_x_70:
[----:B-----5:R-:W-:Y:S01]  /*3e20*/  @!P2 ISETP.EQ.AND P0, PT, R82, RZ, PT ;  /* 0x000000ff5200a20c */ /* 0x020fe20003f02270 */
[----:B------:R-:W-:Y:S01]  /*3e30*/  @!UPT UIADD3 URZ, UPT, UPT, URZ, URZ, URZ ;  /* 0x000000fffffff290 */ /* 0x000fe2000fffe0ff */
[----:B------:R-:W-:Y:S11]  /*3e40*/  @!P2 BRA `(.L_x_71) ;  /* 0x000000000014a947 */ /* 0x000ff60003800000 */
[----:B------:R-:W-:Y:S02]  /*3e50*/  LOP3.LUT P2, RZ, R151, 0xff, RZ, 0xc0, !PT ;  /* 0x000000ff97ff7812 */ /* 0x000fe4000784c0ff */
[----:B------:R-:W-:Y:S04]  /*3e60*/  PLOP3.LUT P0, PT, PT, PT, UP0, 0x80, 0x8 ;  /* 0x000000000008781c */ /* 0x000fe80003f0f008 */
[----:B------:R-:W-:Y:S07]  /*3e70*/  PLOP3.LUT P0, PT, P0, PT, PT, 0x8, 0x80 ;  /* 0x000000000080781c */ /* 0x000fee000070e170 */
[----:B------:R-:W-:Y:S11]  /*3e80*/  @P2 ISETP.EQ.AND P0, PT, R82, RZ, PT ;  /* 0x000000ff5200220c */ /* 0x000ff60003f02270 */
[----:B------:R-:W-:Y:S02]  /*3e90*/  @!UPT UIADD3 URZ, UPT, UPT, URZ, URZ, URZ ;  /* 0x000000fffffff290 */ /* 0x000fe4000fffe0ff */
.L_x_71:
[----:B------:R-:W3:Y:S01]  /*3ea0*/  SYNCS.PHASECHK.TRANS64.TRYWAIT P2, [UR7+0x60], R12 ;  /* 0x0000600cff0075a7 */ /* 0x000ee20008041107 */
[----:B------:R-:W-:Y:S04]  /*3eb0*/  ELECT P4, URZ, PT ;  /* 0x0000000000ff782f */ /* 0x000fe80003880000 */
[----:B------:R-:W-:Y:S11]  /*3ec0*/  PLOP3.LUT P4, PT, P0, P4, PT, 0xf2, 0x2f ;  /* 0x00000000002f781c */ /* 0x000ff60000789e72 */
[----:B------:R-:W-:Y:S02]  /*3ed0*/  @!UPT UIADD3 URZ, UPT, UPT, URZ, URZ, URZ ;  /* 0x000000fffffff290 */ /* 0x000fe4000fffe0ff */
[----:B-1----:R-:W-:Y:S05]  /*3ee0*/  @!P4 IADD3 R9, P0, PT, R32, 0x580, RZ ;  /* 0x000005802009c810 */ /* 0x002fea0007f1e0ff */
[----:B--2---:R-:W-:Y:S01]  /*3ef0*/  @!P4 IMAD.X R0, RZ, RZ, R33, P0 ;  /* 0x000000ffff00c224 */ /* 0x004fe200000e0621 */
[----:B---3--:R-:W-:Y:S07]  /*3f00*/  @!P2 BRA `(.L_x_72) ;  /* 0x0000007400aca947 */ /* 0x008fee0003800000 */
.L_x_149:
[----:B------:R-:W-:Y:S01]  /*3f10*/  @!P4 R2UR UR8, R0 ;  /* 0x000000000008c2ca */ /* 0x000fe200000e0000 */
[----:B------:R-:W-:Y:S01]  /*3f20*/  VOTEU.ALL UP1, P4 ;  /* 0x0000000000ff7886 */ /* 0x000fe20002020000 */
[----:B------:R-:W-:Y:S01]  /*3f30*/  @!P4 R2UR UR9, R9 ;  /* 0x000000000909c2ca */ /* 0x000fe200000e0000 */
[----:B------:R-:W-:Y:S01]  /*3f40*/  @!P4 IMAD.MOV.U32 R0, RZ, RZ, 0x2000 ;  /* 0x00002000ff00c424 */ /* 0x000fe200078e00ff */
[----:B------:R-:W-:Y:S01]  /*3f50*/  UMOV UR10, 0x0 ;  /* 0x00000000000a7882 */ /* 0x000fe20000000000 */
[----:B------:R-:W-:Y:S01]  /*3f60*/  UMOV UR11, 0x10000000 ;  /* 0x10000000000b7882 */ /* 0x000fe20000000000 */
[----:B------:R-:W-:Y:S01]  /*3f70*/  @!UP1 UIADD3 UR32, UPT, UPT, UR7, 0x200, URZ ;  /* 0x0000020007209890 */ /* 0x000fe2000fffe0ff */
[----:B------:R-:W-:Y:S01]  /*3f80*/  @!P4 IADD3 R9, P0, PT, R32, 0x580, RZ ;  /* 0x000005802009c810 */ /* 0x000fe20007f1e0ff */
[----:B------:R-:W-:Y:S05]  /*3f90*/  VOTEU.ALL UP1, P4 ;  /* 0x0000000000ff7886 */ /* 0x000fea0002020000 */
[----:B------:R-:W-:Y:S01]  /*3fa0*/  IMAD.U32 R11, RZ, RZ, UR8 ;  /* 0x00000008ff0b7e24 */ /* 0x000fe2000f8e00ff */
[----:B------:R-:W-:Y:S01]  /*3fb0*/  UPRMT UR8, UR37, 0x654, UR33 ;  /* 0x0000065425087896 */ /* 0x000fe20008000021 */
[----:B------:R-:W-:Y:S03]  /*3fc0*/  IMAD.U32 R10, RZ, RZ, UR9 ;  /* 0x00000009ff0a7e24 */ /* 0x000fe6000f8e00ff */
[----:B------:R-:W-:Y:S02]  /*3fd0*/  @!P4 R2UR UR15, R11 ;  /* 0x000000000b0fc2ca */ /* 0x000fe400000e0000 */
[----:B------:R-:W-:Y:S11]  /*3fe0*/  @!P4 R2UR UR14, R10 ;  /* 0x000000000a0ec2ca */ /* 0x000ff600000e0000 */
[----:B------:R-:W-:Y:S02]  /*3ff0*/  @!UPT UIADD3 URZ, UPT, UPT, URZ, URZ, URZ ;  /* 0x000000fffffff290 */ /* 0x000fe4000fffe0ff */
[----:B------:R2:W-:Y:S01]  /*4000*/  @!UP1 UTMALDG.3D [UR32], [UR14], desc[UR10] ;  /* 0x00000a200e0095b4 */ /* 0x0005e20008011000 */
[----:B------:R3:W-:Y:S01]  /*4010*/  @!P4 SYNCS.ARRIVE.TRANS64.RED.A0TR RZ, [UR7+0x40], R0 ;  /* 0x00004000ffffc9a7 */ /* 0x0007e20008300407 */
[----:B------:R-:W-:Y:S01]  /*4020*/  SYNCS.ARRIVE.TRANS64.RED.A1T0 RZ, [UR8], RZ ;  /* 0x000000ffffff79a7 */ /* 0x000fe20008100408 */
[----:B---3--:R-:W-:Y:S01]  /*4030*/  @!P4 IMAD.X R0, RZ, RZ, R33, P0 ;  /* 0x000000ffff00c224 */ /* 0x008fe200000e0621 */
[----:B------:R-:W3:Y:S02]  /*4040*/  SYNCS.PHASECHK.TRANS64.TRYWAIT P2, [UR7+0x68], R12 ;  /* 0x0000680cff0075a7 */ /* 0x000ee40008041107 */
[----:B--23--:R-:W-:Y:S05]  /*4050*/  @!P2 BRA `(.L_x_73) ;  /* 0x000000740070a947 */ /* 0x00cfea0003800000 */
.L_x_151:
        /* <DEDUP_REMOVED lines=8> */
[----:B------:R-:W-:Y:S01]  /*40e0*/  @!UP1 UIADD3 UR24, UPT, UPT, UR7, 0x2200, URZ ;  /* 0x0000220007189890 */ /* 0x000fe2000fffe0ff */
[----:B------:R-:W-:Y:S01]  /*40f0*/  VOTEU.ALL UP1, P4 ;  /* 0x0000000000ff7886 */ /* 0x000fe20002020000 */
[----:B------:R-:W-:Y:S01]  /*4100*/  UMOV UR27, UR35 ;  /* 0x00000023001b7c82 */ /* 0x000fe20008000000 */
[----:B------:R-:W-:Y:S02]  /*4110*/  UMOV UR28, UR36 ;  /* 0x00000024001c7c82 */ /* 0x000fe40008000000 */
[----:B------:R-:W-:Y:S01]  /*4120*/  IMAD.U32 R11, RZ, RZ, UR8 ;  /* 0x00000008ff0b7e24 */ /* 0x000fe2000f8e00ff */
[----:B------:R-:W-:Y:S01]  /*4130*/  UPRMT UR8, UR37, 0x654, UR25 ;  /* 0x0000065425087896 */ /* 0x000fe20008000019 */
[----:B------:R-:W-:Y:S02]  /*4140*/  IMAD.U32 R10, RZ, RZ, UR9 ;  /* 0x00000009ff0a7e24 */ /* 0x000fe4000f8e00ff */
[----:B------:R-:W-:Y:S01]  /*4150*/  @!P4 IMAD.X R20, RZ, RZ, R33, P0 ;  /* 0x000000ffff14c224 */ /* 0x000fe200000e0621 */
[----:B------:R-:W-:Y:S02]  /*4160*/  @!P4 R2UR UR15, R11 ;  /* 0x000000000b0fc2ca */ /* 0x000fe400000e0000 */
[----:B------:R-:W-:Y:S11]  /*4170*/  @!P4 R2UR UR14, R10 ;  /* 0x000000000a0ec2ca */ /* 0x000ff600000e0000 */
[----:B------:R-:W-:Y:S02]  /*4180*/  @!UPT UIADD3 URZ, UPT, UPT, URZ, URZ, URZ ;  /* 0x000000fffffff290 */ /* 0x000fe4000fffe0ff */
[----:B------:R2:W-:Y:S01]  /*4190*/  @!UP1 UTMALDG.3D [UR24], [UR14], desc[UR10] ;  /* 0x00000a180e0095b4 */ /* 0x0005e20008011000 */
[----:B------:R2:W-:Y:S01]  /*41a0*/  @!P4 SYNCS.ARRIVE.TRANS64.RED.A0TR RZ, [UR7+0x48], R0 ;  /* 0x00004800ffffc9a7 */ /* 0x0005e20008300407 */
[----:B------:R-:W-:Y:S01]  /*41b0*/  SYNCS.ARRIVE.TRANS64.RED.A1T0 RZ, [UR8], RZ ;  /* 0x000000ffffff79a7 */ /* 0x000fe20008100408 */
[----:B------:R-:W3:Y:S02]  /*41c0*/  SYNCS.PHASECHK.TRANS64.TRYWAIT P2, [UR7+0x70], R12 ;  /* 0x0000700cff0075a7 */ /* 0x000ee40008041107 */
[----:B--23--:R-:W-:Y:S05]  /*41d0*/  @!P2 BRA `(.L_x_74) ;  /* 0x000000740028a947 */ /* 0x00cfea0003800000 */
.L_x_153:
[----:B------:R-:W2:Y:S01]  /*41e0*/  LDC.64 R14, c[0x0][0xb10] ;  /* 0x0002c400ff0e7b82 */ /* 0x000ea20000000a00 */
[----:B------:R-:W-:Y:S01]  /*41f0*/  @!P4 R2UR UR8, R20 ;  /* 0x000000001408c2ca */ /* 0x000fe200000e0000 */
[----:B------:R-:W-:Y:S01]  /*4200*/  VOTEU.ALL UP1, P4 ;  /* 0x0000000000ff7886 */ /* 0x000fe20002020000 */
[----:B------:R-:W-:Y:S01]  /*4210*/  @!P4 R2UR UR9, R21 ;  /* 0x000000001509c2ca */ /* 0x000fe200000e0000 */
[----:B------:R-:W-:Y:S01]  /*4220*/  UMOV UR10, 0x0 ;  /* 0x00000000000a7882 */ /* 0x000fe20000000000 */
[----:B------:R-:W-:Y:S03]  /*4230*/  UMOV UR11, 0x10000000 ;  /* 0x10000000000b7882 */ /* 0x000fe60000000000 */
[----:B------:R-:W3:Y:S01]  /*4240*/  LDC.64 R10, c[0x0][0xb18] ;  /* 0x0002c600ff0a7b82 */ /* 0x000ee20000000a00 */
[----:B------:R-:W-:Y:S01]  /*4250*/  @!UP1 UIADD3 UR18, UPT, UPT, UR34, 0x80, URZ ;  /* 0x0000008022129890 */ /* 0x000fe2000fffe0ff */
[----:B------:R-:W-:Y:S01]  /*4260*/  @P3 SHF.R.U32.HI R28, RZ, 0x10, R25 ;  /* 0x00000010ff1c3819 */ /* 0x000fe20000011619 */
[----:B------:R-:W-:Y:S01]  /*4270*/  @!UP1 UIADD3 UR16, UPT, UPT, UR7, 0x4200, URZ ;  /* 0x0000420007109890 */ /* 0x000fe2000fffe0ff */
[----:B------:R-:W-:Y:S01]  /*4280*/  VIADD R30, R30, 0x1 ;  /* 0x000000011e1e7836 */ /* 0x000fe20000000000 */
[----:B------:R-:W-:Y:S03]  /*4290*/  VOTEU.ALL UP1, P4 ;  /* 0x0000000000ff7886 */ /* 0x000fe60002020000 */
[----:B------:R-:W5:Y:S01]  /*42a0*/  @!P1 LDC R0, c[0x0][0xb20] ;  /* 0x0002c800ff009b82 */ /* 0x000f620000000800 */
[----:B------:R-:W-:Y:S01]  /*42b0*/  UMOV UR19, UR35 ;  /* 0x0000002300137c82 */ /* 0x000fe20008000000 */
[----:B------:R-:W-:Y:S01]  /*42c0*/  IMAD.U32 R21, RZ, RZ, UR8 ;  /* 0x00000008ff157e24 */ /* 0x000fe2000f8e00ff */
[----:B------:R-:W-:Y:S05]  /*42d0*/  UMOV UR20, UR36 ;  /* 0x0000002400147c82 */ /* 0x000fea0008000000 */
[----:B-1----:R-:W1:Y:S01]  /*42e0*/  @!P1 LDC R3, c[0x0][0xb0c] ;  /* 0x0002c300ff039b82 */ /* 0x002e620000000800 */
[----:B------:R-:W-:Y:S01]  /*42f0*/  IMAD.U32 R20, RZ, RZ, UR9 ;  /* 0x00000009ff147e24 */ /* 0x000fe2000f8e00ff */
[----:B------:R-:W-:Y:S01]  /*4300*/  UPRMT UR8, UR37, 0x654, UR17 ;  /* 0x0000065425087896 */ /* 0x000fe20008000011 */
[----:B------:R-:W-:Y:S03]  /*4310*/  @!P4 R2UR UR15, R21 ;  /* 0x00000000150fc2ca */ /* 0x000fe600000e0000 */
[----:B------:R-:W-:Y:S01]  /*4320*/  @!P4 R2UR UR14, R20 ;  /* 0x00000000140ec2ca */ /* 0x000fe200000e0000 */
[----:B------:R-:W-:Y:S11]  /*4330*/  @!P4 IMAD.MOV.U32 R20, RZ, RZ, 0x2000 ;  /* 0x00002000ff14c424 */ /* 0x000ff600078e00ff */
[----:B------:R-:W-:Y:S01]  /*4340*/  @!UPT UIADD3 URZ, UPT, UPT, URZ, URZ, URZ ;  /* 0x000000fffffff290 */ /* 0x000fe2000fffe0ff */
[----:B------:R1:W-:Y:S01]  /*4350*/  @!UP1 UTMALDG.3D [UR16], [UR14], desc[UR10] ;  /* 0x00000a100e0095b4 */ /* 0x0003e20008011000 */
[----:B------:R1:W-:Y:S02]  /*4360*/  @!P4 SYNCS.ARRIVE.TRANS64.RED.A0TR RZ, [UR7+0x50], R20 ;  /* 0x00005014ffffc9a7 */ /* 0x0003e40008300407 */
[----:B-1----:R-:W-:Y:S01]  /*4370*/  @!P1 ISETP.NE.AND P2, PT, R3, 0x1, PT ;  /* 0x000000010300980c */ /* 0x002fe20003f45270 */
[C---:B--2---:R-:W-:Y:S01]  /*4380*/  @!P1 IMAD.HI.U32 R14, R13.reuse, R14, RZ ;  /* 0x0000000e0d0e9227 */ /* 0x044fe200078e00ff */
[----:B---3--:R-:W-:Y:S03]  /*4390*/  @!P1 ISETP.NE.AND P0, PT, R10, 0x1, PT ;  /* 0x000000010a00980c */ /* 0x008fe60003f05270 */
[C---:B------:R-:W-:Y:S01]  /*43a0*/  @!P1 IMAD.HI.U32 R11, R8.reuse, R11, RZ ;  /* 0x0000000b080b9227 */ /* 0x040fe200078e00ff */
[----:B------:R-:W-:Y:S04]  /*43b0*/  @!P1 SHF.R.U32.HI R14, RZ, R15, R14 ;  /* 0x0000000fff0e9219 */ /* 0x000fe8000001160e */
[----:B-----5:R-:W-:Y:S01]  /*43c0*/  @!P1 SHF.R.U32.HI R9, RZ, R0, R11 ;  /* 0x00000000ff099219 */ /* 0x020fe2000001160b */
[----:B------:R-:W-:Y:S01]  /*43d0*/  SYNCS.ARRIVE.TRANS64.RED.A1T0 RZ, [UR8], RZ ;  /* 0x000000ffffff79a7 */ /* 0x000fe20008100408 */
[----:B------:R-:W-:Y:S02]  /*43e0*/  @!P1 SEL R14, R13, R14, !P2 ;  /* 0x0000000e0d0e9207 */ /* 0x000fe40005000000 */
[----:B------:R-:W-:Y:S01]  /*43f0*/  @!P1 SEL R9, R8, R9, !P0 ;  /* 0x0000000908099207 */ /* 0x000fe20004000000 */
[----:B------:R-:W1:Y:S04]  /*4400*/  SYNCS.PHASECHK.TRANS64.TRYWAIT P5, [UR7+0x78], R12 ;  /* 0x0000780cff0075a7 */ /* 0x000e6800080a1107 */
[----:B------:R-:W-:Y:S02]  /*4410*/  @!P1 IMAD.IADD R0, R9, 0x1, -R14 ;  /* 0x0000000109009824 */ /* 0x000fe400078e0a0e */
[----:B------:R-:W-:Y:S02]  /*4420*/  @!P1 IMAD.IADD R9, R14, 0x1, -R9 ;  /* 0x000000010e099824 */ /* 0x000fe400078e0a09 */
[----:B------:R-:W-:Y:S02]  /*4430*/  @!P1 IMAD R13, R0, R3, R13 ;  /* 0x00000003000d9224 */ /* 0x000fe400078e020d */
[----:B------:R-:W-:Y:S01]  /*4440*/  @!P1 IMAD R8, R9, R10, R8 ;  /* 0x0000000a09089224 */ /* 0x000fe200078e0208 */
[----:B-1----:R-:W-:Y:S06]  /*4450*/  @!P5 BRA `(.L_x_75) ;  /* 0x0000007000a0d947 */ /* 0x002fec0003800000 */
.L_x_155:
[----:B-1----:R-:W-:Y:S01]  /*4460*/  @!P4 IADD3 R3, P0, PT, R32, 0x580, RZ ;  /* 0x000005802003c810 */ /* 0x002fe20007f1e0ff */
[----:B------:R-:W-:Y:S01]  /*4470*/  VOTEU.ALL UP1, P4 ;  /* 0x0000000000ff7886 */ /* 0x000fe20002020000 */
[----:B------:R-:W-:Y:S01]  /*4480*/  UMOV UR18, 0x0 ;  /* 0x0000000000127882 */ /* 0x000fe20000000000 */
[----:B------:R-:W-:Y:S01]  /*4490*/  UMOV UR19, 0x10000000 ;  /* 0x1000000000137882 */ /* 0x000fe20000000000 */
[----:B------:R-:W-:Y:S01]  /*44a0*/  @!P4 R2UR UR9, R3 ;  /* 0x000000000309c2ca */ /* 0x000fe200000e0000 */
[----:B------:R-:W-:Y:S01]  /*44b0*/  @!P4 IMAD.X R0, RZ, RZ, R33, P0 ;  /* 0x000000ffff00c224 */ /* 0x000fe200000e0621 */
[----:B------:R-:W-:Y:S01]  /*44c0*/  @!UP1 UIADD3 UR10, UPT, UPT, UR34, 0xc0, URZ ;  /* 0x000000c0220a9890 */ /* 0x000fe2000fffe0ff */
[----:B------:R-:W-:Y:S01]  /*44d0*/  ISETP.NE.AND P0, PT, R30, 0x2, PT ;  /* 0x000000021e00780c */ /* 0x000fe20003f05270 */
[----:B------:R-:W-:Y:S01]  /*44e0*/  UMOV UR11, UR35 ;  /* 0x00000023000b7c82 */ /* 0x000fe20008000000 */
[----:B------:R-:W-:Y:S01]  /*44f0*/  UMOV UR12, UR36 ;  /* 0x00000024000c7c82 */ /* 0x000fe20008000000 */
[----:B------:R-:W-:Y:S01]  /*4500*/  @!P4 R2UR UR8, R0 ;  /* 0x000000000008c2ca */ /* 0x000fe200000e0000 */
[----:B------:R-:W-:Y:S01]  /*4510*/  IMAD.IADD R20, R8, 0x1, R150 ;  /* 0x0000000108147824 */ /* 0x000fe200078e0296 */
[----:B------:R-:W-:Y:S01]  /*4520*/  @P3 R2UR UR36, R28 ;  /* 0x000000001c2432ca */ /* 0x000fe200000e0000 */
[----:B------:R-:W-:Y:S01]  /*4530*/  IMAD.IADD R21, R13, 0x1, R152 ;  /* 0x000000010d157824 */ /* 0x000fe200078e0298 */
[----:B------:R-:W-:Y:S02]  /*4540*/  SEL R0, RZ, 0x1, P0 ;  /* 0x00000001ff007807 */ /* 0x000fe40000000000 */
[----:B------:R-:W-:Y:S01]  /*4550*/  LOP3.LUT R31, R31, 0x1, RZ, 0x3c, !PT ;  /* 0x000000011f1f7812 */ /* 0x000fe200078e3cff */
[----:B------:R-:W-:Y:S01]  /*4560*/  IMAD.U32 R10, RZ, RZ, UR9 ;  /* 0x00000009ff0a7e24 */ /* 0x000fe2000f8e00ff */
[----:B------:R-:W-:Y:S01]  /*4570*/  @!UP1 UIADD3 UR9, UPT, UPT, UR7, 0x58, URZ ;  /* 0x0000005807099890 */ /* 0x000fe2000fffe0ff */
[----:B------:R-:W-:Y:S02]  /*4580*/  LOP3.LUT R29, R29, R0, RZ, 0x3c, !PT ;  /* 0x000000001d1d7212 */ /* 0x000fe400078e3cff */
[----:B------:R-:W-:Y:S02]  /*4590*/  SEL R30, R30, RZ, P0 ;  /* 0x000000ff1e1e7207 */ /* 0x000fe40000000000 */
[----:B------:R-:W-:Y:S01]  /*45a0*/  IMAD.U32 R11, RZ, RZ, UR8 ;  /* 0x00000008ff0b7e24 */ /* 0x000fe2000f8e00ff */
[----:B------:R-:W-:Y:S01]  /*45b0*/  @!P4 R2UR UR14, R10 ;  /* 0x000000000a0ec2ca */ /* 0x000fe200000e0000 */
[----:B------:R-:W-:Y:S01]  /*45c0*/  @!UP1 UIADD3 UR8, UPT, UPT, UR7, 0x6200, URZ ;  /* 0x0000620007089890 */ /* 0x000fe2000fffe0ff */
[----:B------:R-:W-:Y:S02]  /*45d0*/  VOTEU.ALL UP1, P4 ;  /* 0x0000000000ff7886 */ /* 0x000fe40002020000 */
[----:B------:R-:W-:Y:S11]  /*45e0*/  @!P4 R2UR UR15, R11 ;  /* 0x000000000b0fc2ca */ /* 0x000ff600000e0000 */
[----:B------:R-:W-:Y:S02]  /*45f0*/  @!UPT UIADD3 URZ, UPT, UPT, URZ, URZ, URZ ;  /* 0x000000fffffff290 */ /* 0x000fe4000fffe0ff */
[----:B------:R2:W-:Y:S01]  /*4600*/  @!UP1 UTMALDG.3D [UR8], [UR14], desc[UR18] ;  /* 0x000012080e0095b4 */ /* 0x0005e20008011000 */
[----:B------:R2:W-:Y:S01]  /*4610*/  @!P4 SYNCS.ARRIVE.TRANS64.RED.A0TR RZ, [UR7+0x58], R23 ;  /* 0x00005817ffffc9a7 */ /* 0x0005e20008300407 */
[----:B------:R-:W-:Y:S01]  /*4620*/  UPLOP3.LUT UP1, UPT, UPT, UPT, UPT, 0x80, 0x8 ;  /* 0x000000000008789c */ /* 0x000fe20003f2f070 */
[----:B------:R-:W-:Y:S01]  /*4630*/  SYNCS.ARRIVE.TRANS64.RED.A1T0 RZ, [UR13], RZ ;  /* 0x000000ffffff79a7 */ /* 0x000fe2000810040d */
[----:B------:R-:W-:Y:S09]  /*4640*/  @P3 BRA `(.L_x_76) ;  /* 0xfffffff000943947 */ /* 0x000ff2000383ffff */
[----:B------:R-:W-:-:S04]  /*4650*/  SHF.L.U32 R3, R31, 0x1f, RZ ;  /* 0x0000001f1f037819 */ /* 0x000fc800000006ff */
[----:B------:R-:W1:Y:S02]  /*4660*/  SYNCS.PHASECHK.TRANS64.TRYWAIT P0, [UR7+0x60], R3 ;  /* 0x00006003ff0075a7 */ /* 0x000e640008001107 */
[----:B-1----:R-:W-:Y:S05]  /*4670*/  @!P0 BRA `(.L_x_77) ;  /* 0x0000007000308947 */ /* 0x002fea0003800000 */
.L_x_157:
[----:B------:R-:W3:Y:S02]  /*4680*/  SYNCS.PHASECHK.TRANS64.TRYWAIT P0, [UR7+0x68], R3 ;  /* 0x00006803ff0075a7 */ /* 0x000ee40008001107 */
[----:B---3--:R-:W-:Y:S05]  /*4690*/  @!P0 BRA `(.L_x_78) ;  /* 0x0000007000408947 */ /* 0x008fea0003800000 */
.L_x_159:
[----:B------:R-:W3:Y:S02]  /*46a0*/  SYNCS.PHASECHK.TRANS64.TRYWAIT P0, [UR7+0x70], R3 ;  /* 0x00007003ff0075a7 */ /* 0x000ee40008001107 */
[----:B---3--:R-:W-:Y:S05]  /*46b0*/  @!P0 BRA `(.L_x_79) ;  /* 0x0000007000508947 */ /* 0x008fea0003800000 */
.L_x_161:
[----:B-1----:R-:W-:-:S07]  /*46c0*/  MOV R0, UR7 ;  /* 0x0000000700007c02 */ /* 0x002fce0008000f00 */
.L_x_80:
[----:B-1----:R-:W-:-:S04]  /*46d0*/  SHF.L.U32 R3, R31, 0x1f, RZ ;  /* 0x0000001f1f037819 */ /* 0x002fc800000006ff */
[----:B------:R1:W3:Y:S03]  /*46e0*/  SYNCS.PHASECHK.TRANS64.TRYWAIT P0, [R0+URZ+0x78], R3 ;  /* 0x00007803000075a7 */ /* 0x0002e600080011ff */
[----:B---3--:R-:W-:Y:S05]  /*46f0*/  @!P0 NANOSLEEP.SYNCS 0x989680 ;  /* 0x009896800000895d */ /* 0x008fea0003900000 */
[----:B------:R-:W3:Y:S02]  /*4700*/  @!P0 SYNCS.PHASECHK.TRANS64 P0, [R0+URZ+0x78], R3 ;  /* 0x00007803000085a7 */ /* 0x000ee400080010ff */
[----:B--23--:R-:W-:Y:S05]  /*4710*/  @P0 EXIT ;  /* 0x000000000000094d */ /* 0x00cfea0003800000 */
[----:B------:R-:W-:Y:S05]  /*4720*/  BRA `(.L_x_80) ;  /* 0xfffffffc00e87947 */ /* 0x000fea000383ffff */
.L_x_65:
[----:B------:R-:W-:-:S06]  /*4730*/  UISETP.GE.AND UP1, UPT, UR8, 0x4, UPT ;  /* 0x000000040800788c */ /* 0x000fcc000bf26270 */
[----:B------:R-:W-:-:S13]  /*4740*/  PLOP3.LUT P0, PT, PT, PT, UP1, 0x80, 0x8 ;  /* 0x000000000008781c */ /* 0x000fda0003f0f018 */
[----:B------:R-:W-:Y:S05]  /*4750*/  @!P0 EXIT ;  /* 0x000000000000894d */ /* 0x000fea0003800000 */
[----:B------:R-:W-:Y:S01]  /*4760*/  BAR.SYNC.DEFER_BLOCKING 0x6, 0xa0 ;  /* 0x0182800000007b1d */ /* 0x000fe20000010000 */
[C---:B------:R-:W-:Y:S01]  /*4770*/  IMAD.U32 R79, R167.reuse, 0x10000, RZ ;  /* 0x00010000a74f7824 */ /* 0x040fe200078e00ff */
[C---:B------:R-:W-:Y:S01]  /*4780*/  R2P PR, R167.reuse, 0x6 ;  /* 0x00000006a7007804 */ /* 0x040fe20000000000 */
[----:B------:R-:W-:Y:S01]  /*4790*/  IMAD.SHL.U32 R2, R167, 0x40, RZ ;  /* 0x00000040a7027824 */ /* 0x000fe200078e00ff */
[----:B------:R-:W-:Y:S01]  /*47a0*/  CS2R R160, SRZ ;  /* 0x0000000000a07805 */ /* 0x000fe2000001ff00 */
[----:B------:R-:W-:Y:S01]  /*47b0*/  IMAD.MOV.U32 R164, RZ, RZ, 0x20 ;  /* 0x00000020ffa47424 */ /* 0x000fe200078e00ff */
[----:B------:R-:W-:Y:S02]  /*47c0*/  UMOV UR49, 0x400 ;  /* 0x0000040000317882 */ /* 0x000fe40000000000 */
[----:B------:R-:W1:Y:S01]  /*47d0*/  LDC R157, c[0x0][0x370] ;  /* 0x0000dc00ff9d7b82 */ /* 0x000e620000000800 */
[----:B------:R-:W-:Y:S01]  /*47e0*/  ULEA UR49, UR37, UR49, 0x18 ;  /* 0x0000003125317291 */ /* 0x000fe2000f8ec0ff */
[----:B------:R-:W-:Y:S01]  /*47f0*/  LOP3.LUT R79, R79, 0x600000, RZ, 0xc0, !PT ;  /* 0x006000004f4f7812 */ /* 0x000fe200078ec0ff */
[----:B------:R-:W-:Y:S01]  /*4800*/  IMAD.SHL.U32 R153, R167, 0x8, RZ ;  /* 0x00000008a7997824 */ /* 0x000fe200078e00ff */
[----:B------:R-:W-:Y:S01]  /*4810*/  LOP3.LUT R4, R2, 0x180, RZ, 0xc0, !PT ;  /* 0x0000018002047812 */ /* 0x000fe200078ec0ff */
[----:B------:R-:W-:Y:S01]  /*4820*/  IMAD.MOV.U32 R165, RZ, RZ, 0x10 ;  /* 0x00000010ffa57424 */ /* 0x000fe200078e00ff */
[----:B------:R-:W-:Y:S01]  /*4830*/  SEL R164, R164, 0xffffffe0, !P2 ;  /* 0xffffffe0a4a47807 */ /* 0x000fe20005000000 */
[----:B------:R-:W-:Y:S01]  /*4840*/  UIADD3 UR4, UPT, UPT, UR49, 0x8200, URZ ;  /* 0x0000820031047890 */ /* 0x000fe2000fffe0ff */
[----:B------:R-:W2:Y:S01]  /*4850*/  LDC R74, c[0x0][0xb0c] ;  /* 0x0002c300ff4a7b82 */ /* 0x000ea20000000800 */
[----:B------:R-:W-:Y:S01]  /*4860*/  LOP3.LUT R153, R4, 0x30, R153, 0xf8, !PT ;  /* 0x0000003004997812 */ /* 0x000fe200078ef899 */
[----:B------:R-:W-:Y:S01]  /*4870*/  IMAD.MOV.U32 R76, RZ, RZ, RZ ;  /* 0x000000ffff4c7224 */ /* 0x000fe200078e00ff */
[----:B------:R-:W-:Y:S01]  /*4880*/  SEL R165, R165, 0xfffffff0, !P1 ;  /* 0xfffffff0a5a57807 */ /* 0x000fe20004800000 */
[----:B------:R-:W-:Y:S01]  /*4890*/  IMAD.MOV.U32 R162, RZ, RZ, RZ ;  /* 0x000000ffffa27224 */ /* 0x000fe200078e00ff */
[----:B------:R-:W-:Y:S01]  /*48a0*/  LOP3.LUT R153, R153, 0x1e40, R2, 0xf8, !PT ;  /* 0x00001e4099997812 */ /* 0x000fe200078ef802 */
[----:B------:R-:W-:Y:S01]  /*48b0*/  IMAD.MOV.U32 R169, RZ, RZ, RZ ;  /* 0x000000ffffa97224 */ /* 0x000fe200078e00ff */
[----:B------:R-:W-:Y:S01]  /*48c0*/  LOP3.LUT R167, R167, 0x60, RZ, 0xc0, !PT ;  /* 0x00000060a7a77812 */ /* 0x000fe200078ec0ff */
[----:B------:R-:W4:Y:S01]  /*48d0*/  LDC R155, c[0x0][0xb20] ;  /* 0x0002c800ff9b7b82 */ /* 0x000f220000000800 */
[----:B------:R-:W3:Y:S01]  /*48e0*/  LDS R0, [UR49+0x120] ;  /* 0x00012031ff007984 */ /* 0x000ee20008000800 */
[----:B------:R-:W-:Y:S01]  /*48f0*/  IMAD.MOV.U32 R159, RZ, RZ, RZ ;  /* 0x000000ffff9f7224 */ /* 0x000fe200078e00ff */
[----:B------:R-:W1:Y:S01]  /*4900*/  LDCU.64 UR52, c[0x0][0x348] ;  /* 0x00006900ff3477ac */ /* 0x000e620008000a00 */
[----:B------:R-:W-:Y:S01]  /*4910*/  IMAD.U32 R166, RZ, RZ, UR4 ;  /* 0x00000004ffa67e24 */ /* 0x000fe2000f8e00ff */
[----:B------:R-:W1:Y:S03]  /*4920*/  LDCU.64 UR38, c[0x0][0x888] ;  /* 0x00011100ff2677ac */ /* 0x000e660008000a00 */
[----:B------:R-:W1:Y:S01]  /*4930*/  LDC R73, c[0x0][0xb30] ;  /* 0x0002cc00ff497b82 */ /* 0x000e620000000800 */
[----:B------:R-:W1:Y:S01]  /*4940*/  LDCU.64 UR44, c[0x0][0x890] ;  /* 0x00011200ff2c77ac */ /* 0x000e620008000a00 */
[----:B------:R-:W-:-:S06]  /*4950*/  UIADD3 UR48, UPT, UPT, UR49, 0x200, URZ ;  /* 0x0000020031307890 */ /* 0x000fcc000fffe0ff */
[----:B------:R-:W1:Y:S08]  /*4960*/  LDC.64 R148, c[0x0][0xb10] ;  /* 0x0002c400ff947b82 */ /* 0x000e700000000a00 */
[----:B------:R-:W1:Y:S08]  /*4970*/  LDC.64 R70, c[0x0][0xb18] ;  /* 0x0002c600ff467b82 */ /* 0x000e700000000a00 */
[----:B------:R-:W1:Y:S08]  /*4980*/  LDC.64 R68, c[0x0][0xb28] ;  /* 0x0002ca00ff447b82 */ /* 0x000e700000000a00 */
[----:B------:R-:W1:Y:S01]  /*4990*/  LDC.64 R146, c[0x0][0x8b0] ;  /* 0x00022c00ff927b82 */ /* 0x000e620000000a00 */
[----:B---3--:R-:W-:Y:S01]  /*49a0*/  IMAD.IADD R79, R0, 0x1, R79 ;  /* 0x00000001004f7824 */ /* 0x008fe200078e024f */
[----:B------:R-:W-:-:S04]  /*49b0*/  SHF.R.S32.HI R0, RZ, 0x4, R164 ;  /* 0x00000004ff007819 */ /* 0x000fc800000114a4 */
[----:B------:R-:W-:Y:S02]  /*49c0*/  LEA.HI.SX32 R163, R165, R0, 0x1c ;  /* 0x00000000a5a37211 */ /* 0x000fe400078fe2ff */
[----:B------:R-:W3:Y:S08]  /*49d0*/  LDC.64 R144, c[0x0][0x8a8] ;  /* 0x00022a00ff907b82 */ /* 0x000ef00000000a00 */
[----:B--2-4-:R-:W1:Y:S02]  /*49e0*/  LDC R156, c[0x0][0x374] ;  /* 0x0000dd00ff9c7b82 */ /* 0x014e640000000800 */
.L_x_122:
[----:B------:R-:W-:Y:S02]  /*49f0*/  LEA R0, R169, UR49, 0x3 ;  /* 0x00000031a9007c11 */ /* 0x000fe4000f8e18ff */
[----:B------:R-:W-:Y:S02]  /*4a00*/  SHF.L.U32 R3, R161, 0x1f, RZ ;  /* 0x0000001fa1037819 */ /* 0x000fe400000006ff */
[----:B-1----:R-:W-:Y:S02]  /*4a10*/  LEA R16, R169, UR49, 0x4 ;  /* 0x00000031a9107c11 */ /* 0x002fe4000f8e20ff */
[----:B------:R-:W2:Y:S02]  /*4a20*/  SYNCS.PHASECHK.TRANS64.TRYWAIT P0, [R0+URZ+0x90], R3 ;  /* 0x00009003000075a7 */ /* 0x000ea400080011ff */
[----:B--2---:R-:W-:Y:S05]  /*4a30*/  @!P0 BRA `(.L_x_81) ;  /* 0x0000006c00888947 */ /* 0x004fea0003800000 */
.L_x_162:
[----:B------:R-:W4:Y:S01]  /*4a40*/  LDC.64 R12, c[0x0][0xb10] ;  /* 0x0002c400ff0c7b82 */ /* 0x000f220000000a00 */
[----:B------:R-:W3:Y:S01]  /*4a50*/  LDS.128 R16, [R16+0x100] ;  /* 0x0001000010107984 */ /* 0x000ee20000000c00 */
[----:B-1----:R-:W-:Y:S01]  /*4a60*/  ISETP.NE.AND P1, PT, R73, 0x1, PT ;  /* 0x000000014900780c */ /* 0x002fe20003f25270 */
[----:B--2---:R-:W-:Y:S01]  /*4a70*/  VIADD R0, R0, 0xa0 ;  /* 0x000000a000007836 */ /* 0x004fe20000000000 */
[----:B------:R-:W-:Y:S04]  /*4a80*/  ISETP.GE.AND P0, PT, R72, 0x1, PT ;  /* 0x000000014800780c */ /* 0x000fe80003f06270 */
[----:B------:R-:W1:Y:S01]  /*4a90*/  LDC.64 R10, c[0x0][0xb18] ;  /* 0x0002c600ff0a7b82 */ /* 0x000e620000000a00 */
[----:B------:R-:W-:Y:S01]  /*4aa0*/  PRMT R0, RZ, 0x654, R0 ;  /* 0x00000654ff007816 */ /* 0x000fe20000000000 */
[----:B------:R-:W-:Y:S01]  /*4ab0*/  @!PT LDS RZ, [RZ] ;  /* 0x00000000fffff984 */ /* 0x000fe20000000800 */
[----:B------:R-:W-:Y:S01]  /*4ac0*/  @!PT LDS RZ, [RZ] ;  /* 0x00000000fffff984 */ /* 0x000fe20000000800 */
[----:B------:R-:W-:Y:S01]  /*4ad0*/  @!PT LDS RZ, [RZ] ;  /* 0x00000000fffff984 */ /* 0x000fe20000000800 */
[----:B------:R-:W-:Y:S01]  /*4ae0*/  @!PT LDS RZ, [RZ] ;  /* 0x00000000fffff984 */ /* 0x000fe20000000800 */
[----:B------:R2:W-:Y:S06]  /*4af0*/  MEMBAR.ALL.CTA ;  /* 0x0000000000007992 */ /* 0x0005ec0000008000 */
[----:B--2---:R-:W2:Y:S01]  /*4b00*/  FENCE.VIEW.ASYNC.S ;  /* 0x00000000000073c6 */ /* 0x004ea20000000000 */
[----:B------:R-:W1:Y:S08]  /*4b10*/  @!P1 LDC R14, c[0x0][0xb20] ;  /* 0x0002c800ff0e9b82 */ /* 0x000e700000000800 */
[----:B------:R-:W1:Y:S01]  /*4b20*/  @!P1 LDC R9, c[0x0][0xb0c] ;  /* 0x0002c300ff099b82 */ /* 0x000e620000000800 */
[----:B--2---:R2:W-:Y:S01]  /*4b30*/  SYNCS.ARRIVE.TRANS64.RED.A1T0 RZ, [R0+URZ], RZ ;  /* 0x000000ff00ff79a7 */ /* 0x0045e200081004ff */
[----:B---3--:R-:W-:Y:S04]  /*4b40*/  LOP3.LUT P4, RZ, R18, 0x1, RZ, 0xc0, !PT ;  /* 0x0000000112ff7812 */ /* 0x008fe8000788c0ff */
[----:B------:R-:W-:Y:S09]  /*4b50*/  P2R R168, PR, RZ, 0x10 ;  /* 0x00000010ffa87803 */ /* 0x000ff20000000000 */
[----:B------:R-:W-:Y:S02]  /*4b60*/  @P4 MOV R77, R16 ;  /* 0x00000010004d4202 */ /* 0x000fe40000000f00 */
[----:B------:R-:W-:Y:S01]  /*4b70*/  @P4 LOP3.LUT R75, R17, 0xffff, RZ, 0xc0, !PT ;  /* 0x0000ffff114b4812 */ /* 0x000fe200078ec0ff */
[----:B--2-4-:R-:W-:Y:S06]  /*4b80*/  @!P0 BRA `(.L_x_82) ;  /* 0x0000000000a48947 */ /* 0x014fec0003800000 */
[----:B------:R-:W-:Y:S01]  /*4b90*/  IMAD.HI.U32 R24, R156, R71, RZ ;  /* 0x000000479c187227 */ /* 0x000fe200078e00ff */
[----:B------:R-:W-:Y:S02]  /*4ba0*/  ISETP.NE.AND P0, PT, R70, 0x1, PT ;  /* 0x000000014600780c */ /* 0x000fe40003f05270 */
[----:B------:R-:W-:Y:S01]  /*4bb0*/  ISETP.NE.AND P2, PT, R72, 0x1, PT ;  /* 0x000000014800780c */ /* 0x000fe20003f45270 */
[-C--:B------:R-:W-:Y:S01]  /*4bc0*/  IMAD.HI.U32 R22, R157, R148.reuse, RZ ;  /* 0x000000949d167227 */ /* 0x080fe200078e00ff */
[----:B------:R-:W-:Y:S02]  /*4bd0*/  SHF.R.U32.HI R23, RZ, R155, R24 ;  /* 0x0000009bff177219 */ /* 0x000fe40000011618 */
[----:B------:R-:W-:Y:S01]  /*4be0*/  ISETP.NE.AND P3, PT, R74, 0x1, PT ;  /* 0x000000014a00780c */ /* 0x000fe20003f65270 */
[----:B------:R-:W-:Y:S01]  /*4bf0*/  IMAD.HI.U32 R28, R75, R71, RZ ;  /* 0x000000474b1c7227 */ /* 0x000fe200078e00ff */
[----:B------:R-:W-:Y:S02]  /*4c00*/  SHF.R.U32.HI R22, RZ, R149, R22 ;  /* 0x00000095ff167219 */ /* 0x000fe40000011616 */
[----:B------:R-:W-:Y:S01]  /*4c10*/  SEL R3, R156, R23, !P0 ;  /* 0x000000179c037207 */ /* 0x000fe20004000000 */
[----:B------:R-:W-:Y:S01]  /*4c20*/  IMAD.HI.U32 R26, R77, R148, RZ ;  /* 0x000000944d1a7227 */ /* 0x000fe200078e00ff */
[----:B------:R-:W-:Y:S03]  /*4c30*/  SEL R7, R157, R22, !P3 ;  /* 0x000000169d077207 */ /* 0x000fe60005800000 */
[-C--:B------:R-:W-:Y:S01]  /*4c40*/  IMAD.HI.U32 R22, R3, R68.reuse, RZ ;  /* 0x0000004403167227 */ /* 0x080fe200078e00ff */
[----:B------:R-:W-:Y:S03]  /*4c50*/  SHF.R.U32.HI R26, RZ, R149, R26 ;  /* 0x00000095ff1a7219 */ /* 0x000fe6000001161a */
[----:B------:R-:W-:Y:S01]  /*4c60*/  IMAD.HI.U32 R24, R7, R68, RZ ;  /* 0x0000004407187227 */ /* 0x000fe200078e00ff */
[----:B------:R-:W-:Y:S02]  /*4c70*/  @P2 SHF.R.U32.HI R3, RZ, R69, R22 ;  /* 0x00000045ff032219 */ /* 0x000fe40000011616 */
[----:B------:R-:W-:Y:S02]  /*4c80*/  SHF.R.U32.HI R22, RZ, R155, R28 ;  /* 0x0000009bff167219 */ /* 0x000fe4000001161c */
[----:B------:R-:W-:Y:S01]  /*4c90*/  @P2 SHF.R.U32.HI R7, RZ, R69, R24 ;  /* 0x00000045ff072219 */ /* 0x000fe20000011618 */
[C---:B------:R-:W-:Y:S01]  /*4ca0*/  IMAD R2, R72.reuse, R3, RZ ;  /* 0x0000000348027224 */ /* 0x040fe200078e02ff */
[----:B------:R-:W-:Y:S02]  /*4cb0*/  SEL R5, R75, R22, !P0 ;  /* 0x000000164b057207 */ /* 0x000fe40004000000 */
[----:B------:R-:W-:Y:S01]  /*4cc0*/  SEL R3, R77, R26, !P3 ;  /* 0x0000001a4d037207 */ /* 0x000fe20005800000 */
[----:B------:R-:W-:Y:S01]  /*4cd0*/  IMAD R4, R72, R7, RZ ;  /* 0x0000000748047224 */ /* 0x000fe200078e02ff */
[C---:B------:R-:W-:Y:S01]  /*4ce0*/  ISETP.GE.AND P0, PT, R5.reuse, R2, PT ;  /* 0x000000020500720c */ /* 0x040fe20003f06270 */
[----:B------:R-:W-:Y:S03]  /*4cf0*/  IMAD.HI.U32 R6, R5, R68, RZ ;  /* 0x0000004405067227 */ /* 0x000fe600078e00ff */
[----:B------:R-:W-:Y:S01]  /*4d00*/  ISETP.GE.OR P0, PT, R3, R4, P0 ;  /* 0x000000040300720c */ /* 0x000fe20000706670 */
[----:B------:R-:W-:Y:S01]  /*4d10*/  IMAD.MOV R4, RZ, RZ, -R3 ;  /* 0x000000ffff047224 */ /* 0x000fe200078e0a03 */
[-C--:B------:R-:W-:Y:S03]  /*4d20*/  SHF.R.U32.HI R6, RZ, R69.reuse, R6 ;  /* 0x00000045ff067219 */ /* 0x080fe60000011606 */
[----:B------:R-:W-:Y:S01]  /*4d30*/  IMAD R77, R74, R4, R77 ;  /* 0x000000044a4d7224 */ /* 0x000fe200078e024d */
[----:B------:R-:W-:Y:S05]  /*4d40*/  SEL R15, R5, R6, !P2 ;  /* 0x00000006050f7207 */ /* 0x000fea0005000000 */
[----:B------:R-:W-:Y:S02]  /*4d50*/  IMAD.MOV R6, RZ, RZ, -R15 ;  /* 0x000000ffff067224 */ /* 0x000fe400078e0a0f */
[C---:B------:R-:W-:Y:S04]  /*4d60*/  @!P0 IMAD.HI.U32 R2, R3.reuse, R68, RZ ;  /* 0x0000004403028227 */ /* 0x040fe800078e00ff */
[----:B------:R-:W-:Y:S01]  /*4d70*/  IMAD R6, R72, R6, R5 ;  /* 0x0000000648067224 */ /* 0x000fe200078e0205 */
[----:B------:R-:W-:Y:S04]  /*4d80*/  @!P0 SHF.R.U32.HI R2, RZ, R69, R2 ;  /* 0x00000045ff028219 */ /* 0x000fe80000011602 */
[----:B------:R-:W-:Y:S02]  /*4d90*/  @!P0 SEL R0, R3, R2, !P2 ;  /* 0x0000000203008207 */ /* 0x000fe40005000000 */
[----:B------:R-:W-:Y:S02]  /*4da0*/  IADD3 R2, PT, PT, -R5, RZ, RZ ;  /* 0x000000ff05027210 */ /* 0x000fe40007ffe1ff */
[----:B------:R-:W-:Y:S01]  /*4db0*/  @!P0 IADD3 R8, PT, PT, R15, -R0, RZ ;  /* 0x800000000f088210 */ /* 0x000fe20007ffe0ff */
[----:B------:R-:W-:Y:S02]  /*4dc0*/  @!P0 IMAD R0, R7, R6, R0 ;  /* 0x0000000607008224 */ /* 0x000fe400078e0200 */
[----:B------:R-:W-:Y:S02]  /*4dd0*/  IMAD R75, R70, R2, R75 ;  /* 0x00000002464b7224 */ /* 0x000fe400078e024b */
[----:B------:R-:W-:Y:S02]  /*4de0*/  @!P0 IMAD R5, R8, R72, R3 ;  /* 0x0000004808058224 */ /* 0x000fe400078e0203 */
[----:B------:R-:W-:Y:S04]  /*4df0*/  @!P0 IMAD.MOV.U32 R3, RZ, RZ, R0 ;  /* 0x000000ffff038224 */ /* 0x000fe800078e0000 */
[----:B------:R-:W-:Y:S02]  /*4e00*/  IMAD R77, R3, R74, R77 ;  /* 0x0000004a034d7224 */ /* 0x000fe400078e024d */
[----:B------:R-:W-:Y:S07]  /*4e10*/  IMAD R75, R5, R70, R75 ;  /* 0x00000046054b7224 */ /* 0x000fee00078e024b */
.L_x_82:
[----:B-1----:R-:W-:Y:S01]  /*4e20*/  @!P1 ISETP.NE.AND P0, PT, R10, 0x1, PT ;  /* 0x000000010a00980c */ /* 0x002fe20003f05270 */
[----:B------:R-:W-:Y:S01]  /*4e30*/  @!P1 IMAD.HI.U32 R0, R77, R12, RZ ;  /* 0x0000000c4d009227 */ /* 0x000fe200078e00ff */
[----:B------:R-:W-:Y:S01]  /*4e40*/  @!P1 ISETP.NE.AND P2, PT, R9, 0x1, PT ;  /* 0x000000010900980c */ /* 0x000fe20003f45270 */
[----:B------:R-:W-:Y:S01]  /*4e50*/  ULOP3.LUT UP0, URZ, UR48, 0x1b0, URZ, 0xc0, !UPT ;  /* 0x000001b030ff7892 */ /* 0x000fe2000f80c0ff */
[----:B------:R-:W-:Y:S01]  /*4e60*/  R2UR UR42, R21 ;  /* 0x00000000152a72ca */ /* 0x000fe200000e0000 */
[----:B------:R-:W-:Y:S01]  /*4e70*/  @!P1 IMAD.HI.U32 R3, R75, R11, RZ ;  /* 0x0000000b4b039227 */ /* 0x000fe200078e00ff */
[----:B------:R-:W-:Y:S02]  /*4e80*/  @!P1 SHF.R.U32.HI R0, RZ, R13, R0 ;  /* 0x0000000dff009219 */ /* 0x000fe40000011600 */
[----:B------:R-:W-:Y:S01]  /*4e90*/  R2UR UR41, R20 ;  /* 0x00000000142972ca */ /* 0x000fe200000e0000 */
[----:B------:R-:W-:Y:S01]  /*4ea0*/  VIADD R169, R169, 0x1 ;  /* 0x00000001a9a97836 */ /* 0x000fe20000000000 */
[----:B------:R-:W-:Y:S02]  /*4eb0*/  @!P1 SHF.R.U32.HI R2, RZ, R14, R3 ;  /* 0x0000000eff029219 */ /* 0x000fe40000011603 */
[----:B------:R-:W-:Y:S02]  /*4ec0*/  @!P1 SEL R3, R77, R0, !P2 ;  /* 0x000000004d039207 */ /* 0x000fe40005000000 */
[----:B------:R-:W-:Y:S02]  /*4ed0*/  @!P1 SEL R2, R75, R2, !P0 ;  /* 0x000000024b029207 */ /* 0x000fe40004000000 */
[----:B------:R-:W-:Y:S01]  /*4ee0*/  @P4 SHF.R.U32.HI R158, RZ, 0x10, R17 ;  /* 0x00000010ff9e4819 */ /* 0x000fe20000011611 */
[----:B------:R-:W-:Y:S02]  /*4ef0*/  USHF.L.U32 UR42, UR42, 0x7, URZ ;  /* 0x000000072a2a7899 */ /* 0x000fe400080006ff */
[----:B------:R-:W-:Y:S02]  /*4f00*/  @!P1 IMAD.IADD R0, R2, 0x1, -R3 ;  /* 0x0000000102009824 */ /* 0x000fe400078e0a03 */
[----:B------:R-:W-:Y:S01]  /*4f10*/  @!P1 IMAD.IADD R2, R3, 0x1, -R2 ;  /* 0x0000000103029824 */ /* 0x000fe200078e0a02 */
[----:B------:R-:W-:Y:S01]  /*4f20*/  USHF.L.U32 UR41, UR41, 0x8, URZ ;  /* 0x0000000829297899 */ /* 0x000fe200080006ff */
[----:B------:R-:W-:Y:S02]  /*4f30*/  @!P1 IMAD R77, R0, R9, R77 ;  /* 0x00000009004d9224 */ /* 0x000fe400078e024d */
[----:B------:R-:W-:Y:S01]  /*4f40*/  @!P1 IMAD R75, R2, R10, R75 ;  /* 0x0000000a024b9224 */ /* 0x000fe200078e024b */
[----:B------:R-:W-:Y:S08]  /*4f50*/  BRA.U !UP0, `(.L_x_83) ;  /* 0x0000000108407547 */ /* 0x000ff0000b800000 */
[----:B------:R-:W1:Y:S01]  /*4f60*/  LDCU.64 UR8, c[0x4][0x88] ;  /* 0x01001100ff0877ac */ /* 0x000e620008000a00 */
[----:B------:R-:W-:Y:S01]  /*4f70*/  MOV R3, 0x0 ;  /* 0x0000000000037802 */ /* 0x000fe20000000f00 */
[----:B------:R-:W-:Y:S02]  /*4f80*/  HFMA2 R12, -RZ, RZ, 0, 5.9604644775390625e-08 ;  /* 0x00000001ff0c7431 */ /* 0x000fe400000001ff */
[----:B------:R-:W-:Y:S02]  /*4f90*/  IMAD.MOV.U32 R8, RZ, RZ, 0x70 ;  /* 0x00000070ff087424 */ /* 0x000fe400078e00ff */
[----:B------:R-:W-:Y:S01]  /*4fa0*/  IMAD.MOV.U32 R13, RZ, RZ, RZ ;  /* 0x000000ffff0d7224 */ /* 0x000fe200078e00ff */
[----:B------:R-:W2:Y:S01]  /*4fb0*/  LDCU.64 UR6, c[0x4][0x90] ;  /* 0x01001200ff0677ac */ /* 0x000ea20008000a00 */
[----:B------:R-:W3:Y:S01]  /*4fc0*/  LDC.64 R2, c[0x4][R3] ;  /* 0x0100000003027b82 */ /* 0x000ee20000000a00 */
[----:B------:R-:W4:Y:S01]  /*4fd0*/  LDCU.64 UR4, c[0x4][0x8] ;  /* 0x01000100ff0477ac */ /* 0x000f220008000a00 */
[----:B-1----:R-:W-:Y:S01]  /*4fe0*/  MOV R5, UR9 ;  /* 0x0000000900057c02 */ /* 0x002fe20008000f00 */
[----:B------:R-:W-:Y:S01]  /*4ff0*/  IMAD.U32 R4, RZ, RZ, UR8 ;  /* 0x00000008ff047e24 */ /* 0x000fe2000f8e00ff */
[----:B--2---:R-:W-:Y:S01]  /*5000*/  MOV R7, UR7 ;  /* 0x0000000700077c02 */ /* 0x004fe20008000f00 */
[----:B------:R-:W-:Y:S01]  /*5010*/  IMAD.U32 R6, RZ, RZ, UR6 ;  /* 0x00000006ff067e24 */ /* 0x000fe2000f8e00ff */
[----:B----4-:R-:W-:Y:S01]  /*5020*/  MOV R11, UR5 ;  /* 0x00000005000b7c02 */ /* 0x010fe20008000f00 */
[----:B------:R-:W-:Y:S02]  /*5030*/  IMAD.U32 R10, RZ, RZ, UR4 ;  /* 0x00000004ff0a7e24 */ /* 0x000fe4000f8e00ff */
[----:B------:R-:W-:Y:S07]  /*5040*/  LEPC R20, `(.L_x_83) ;  /* 0x000000001014794e */ /* 0x000fee0000000000 */
[----:B---3-5:R-:W-:Y:S05]  /*5050*/  CALL.ABS.NOINC R2 ;  /* 0x0000000002007343 */ /* 0x028fea0003c00000 */
.L_x_83:
[----:B------:R-:W-:Y:S01]  /*5060*/  LOP3.LUT P0, RZ, R166, 0x1b0, RZ, 0xc0, !PT ;  /* 0x000001b0a6ff7812 */ /* 0x000fe2000780c0ff */
[----:B------:R-:W-:Y:S11]  /*5070*/  BSSY.RECONVERGENT B6, `(.L_x_84) ;  /* 0x0000013000067945 */ /* 0x000ff60003800200 */
[----:B------:R-:W-:Y:S01]  /*5080*/  @!UPT UIADD3 URZ, UPT, UPT, URZ, URZ, URZ ;  /* 0x000000fffffff290 */ /* 0x000fe2000fffe0ff */
[----:B------:R-:W-:Y:S05]  /*5090*/  @!P0 BRA `(.L_x_85) ;  /* 0x0000000000408947 */ /* 0x000fea0003800000 */
        /* <DEDUP_REMOVED lines=16> */
.L_x_85:
[----:B------:R-:W-:Y:S05]  /*51a0*/  BSYNC.RECONVERGENT B6 ;  /* 0x0000000000067941 */ /* 0x000fea0003800200 */
.L_x_84:
[----:B------:R-:W-:Y:S01]  /*51b0*/  ISETP.NE.U32.AND P4, PT, R146, RZ, PT ;  /* 0x000000ff9200720c */ /* 0x000fe20003f85070 */
[----:B------:R-:W-:Y:S01]  /*51c0*/  UISETP.NE.AND UP2, UPT, UR50, URZ, UPT ;  /* 0x000000ff3200728c */ /* 0x000fe2000bf45270 */
[----:B------:R-:W-:Y:S01]  /*51d0*/  ISETP.NE.U32.AND P2, PT, RZ, UR38, PT ;  /* 0x00000026ff007c0c */ /* 0x000fe2000bf45070 */
[----:B------:R-:W-:Y:S01]  /*51e0*/  UISETP.NE.U32.AND UP1, UPT, UR44, URZ, UPT ;  /* 0x000000ff2c00728c */ /* 0x000fe2000bf25070 */
[----:B------:R-:W-:Y:S01]  /*51f0*/  ISETP.NE.AND.EX P4, PT, R147, RZ, PT, P4 ;  /* 0x000000ff9300720c */ /* 0x000fe20003f85340 */
[----:B------:R-:W-:Y:S01]  /*5200*/  UPLOP3.LUT UP0, UPT, UPT, UPT, UPT, 0x40, 0x4 ;  /* 0x000000000004789c */ /* 0x000fe20003f0e870 */
[----:B------:R-:W-:Y:S01]  /*5210*/  ISETP.NE.AND.EX P2, PT, RZ, UR39, PT, P2 ;  /* 0x00000027ff007c0c */ /* 0x000fe2000bf45320 */
[----:B------:R-:W-:Y:S01]  /*5220*/  UISETP.NE.AND.EX UP1, UPT, UR45, URZ, UPT, UP1 ;  /* 0x000000ff2d00728c */ /* 0x000fe2000bf25310 */
[----:B------:R-:W-:Y:S04]  /*5230*/  PLOP3.LUT P1, PT, PT, PT, UP2, 0x80, 0x8 ;  /* 0x000000000008781c */ /* 0x000fe80003f2f028 */
[----:B------:R-:W-:Y:S06]  /*5240*/  @UP2 UPLOP3.LUT UP0, UPT, UPT, UPT, UP1, 0x80, 0x8 ;  /* 0x000000000008289c */ /* 0x000fec0003f0f010 */
[----:B------:R-:W-:Y:S01]  /*5250*/  PLOP3.LUT P0, PT, PT, PT, UP0, 0x80, 0x8 ;  /* 0x000000000008781c */ /* 0x000fe20003f0f008 */
[----:B------:R-:W-:Y:S01]  /*5260*/  @!UPT UIADD3 URZ, UPT, UPT, URZ, URZ, URZ ;  /* 0x000000fffffff290 */ /* 0x000fe2000fffe0ff */
[----:B------:R-:W-:Y:S11]  /*5270*/  BRA.U !UP1, `(.L_x_86) ;  /* 0x0000000109387547 */ /* 0x000ff6000b800000 */
[----:B------:R-:W-:Y:S01]  /*5280*/  UISETP.NE.U32.AND UP0, UPT, UR38, URZ, UPT ;  /* 0x000000ff2600728c */ /* 0x000fe2000bf05070 */
[----:B------:R-:W-:Y:S02]  /*5290*/  HFMA2 R0, -RZ, RZ, 0, 5.9604644775390625e-08 ;  /* 0x00000001ff007431 */ /* 0x000fe400000001ff */
[----:B------:R-:W-:Y:S01]  /*52a0*/  IMAD.MOV.U32 R151, RZ, RZ, 0x1 ;  /* 0x00000001ff977424 */ /* 0x000fe200078e00ff */
[----:B------:R-:W-:Y:S06]  /*52b0*/  UISETP.NE.AND.EX UP0, UPT, UR39, URZ, UPT, UP0 ;  /* 0x000000ff2700728c */ /* 0x000fec000bf05300 */
[----:B------:R-:W-:Y:S05]  /*52c0*/  PLOP3.LUT P3, PT, PT, PT, UP0, 0x80, 0x8 ;  /* 0x000000000008781c */ /* 0x000fea0003f6f008 */
[----:B------:R-:W1:Y:S01]  /*52d0*/  @UP0 LDCU.64 UR6, c[0x0][0x888] ;  /* 0x00011100ff0607ac */ /* 0x000e620008000a00 */
[----:B------:R-:W-:Y:S07]  /*52e0*/  @UP0 UIMAD UR4, UR36, UR44, URZ ;  /* 0x0000002c240402a4 */ /* 0x000fee000f8e02ff */
[----:B------:R-:W-:Y:S01]  /*52f0*/  @!P3 PRMT R151, R0, 0x7610, R151 ;  /* 0x000076100097b816 */ /* 0x000fe20000000097 */
[----:B-1----:R-:W-:Y:S03]  /*5300*/  @UP0 UIMAD.WIDE UR6, UR4, 0x4, UR6 ;  /* 0x00000004040608a5 */ /* 0x002fe6000f8e0206 */
[----:B------:R-:W1:Y:S03]  /*5310*/  @!UP0 LDCU UR4, c[0x0][0x880] ;  /* 0x00011000ff0487ac */ /* 0x000e660008000800 */
[----:B------:R-:W-:Y:S01]  /*5320*/  IMAD.U32 R2, RZ, RZ, UR6 ;  /* 0x00000006ff027e24 */ /* 0x000fe2000f8e00ff */
[----:B------:R-:W-:Y:S05]  /*5330*/  MOV R3, UR7 ;  /* 0x0000000700037c02 */ /* 0x000fea0008000f00 */
[----:B-----5:R2:W5:Y:S02]  /*5340*/  @P3 LDG.E R82, desc[UR46][R2.64] ;  /* 0x0000002e02523981 */ /* 0x020564000c1e1900 */
[----:B-12---:R-:W-:Y:S02]  /*5350*/  @!P3 IMAD.U32 R82, RZ, RZ, UR4 ;  /* 0x00000004ff52be24 */ /* 0x006fe4000f8e00ff */
.L_x_86:
[----:B------:R-:W-:Y:S05]  /*5360*/  @!P4 BRA `(.L_x_87) ;  /* 0x000000000020c947 */ /* 0x000fea0003800000 */
[----:B------:R-:W-:Y:S04]  /*5370*/  ISETP.NE.U32.AND P3, PT, R144, RZ, PT ;  /* 0x000000ff9000720c */ /* 0x000fe80003f65070 */
[----:B------:R-:W-:Y:S11]  /*5380*/  ISETP.NE.AND.EX P3, PT, R145, RZ, PT, P3 ;  /* 0x000000ff9100720c */ /* 0x000ff60003f65330 */
[----:B------:R-:W-:Y:S02]  /*5390*/  @!UPT UIADD3 URZ, UPT, UPT, URZ, URZ, URZ ;  /* 0x000000fffffff290 */ /* 0x000fe4000fffe0ff */
[----:B------:R-:W1:Y:S01]  /*53a0*/  @P3 LDC.64 R2, c[0x0][0x8a8] ;  /* 0x00022a00ff023b82 */ /* 0x000e620000000a00 */
[----:B------:R-:W-:Y:S04]  /*53b0*/  @P3 IMAD R0, R146, UR36, RZ ;  /* 0x0000002492003c24 */ /* 0x000fe8000f8e02ff */
[----:B-1----:R-:W-:Y:S05]  /*53c0*/  @P3 IMAD.WIDE R2, R0, 0x4, R2 ;  /* 0x0000000400023825 */ /* 0x002fea00078e0202 */
[----:B-----5:R1:W5:Y:S02]  /*53d0*/  @P3 LDG.E R78, desc[UR46][R2.64] ;  /* 0x0000002e024e3981 */ /* 0x020364000c1e1900 */
[----:B-1----:R-:W2:Y:S02]  /*53e0*/  @!P3 LDC R78, c[0x0][0x8a0] ;  /* 0x00022800ff4ebb82 */ /* 0x002ea40000000800 */
.L_x_87:
[----:B-----5:R-:W-:Y:S01]  /*53f0*/  ISETP.NE.AND P4, PT, R82, RZ, PT ;  /* 0x000000ff5200720c */ /* 0x020fe20003f85270 */
[----:B------:R-:W-:Y:S01]  /*5400*/  BSSY B1, `(.L_x_88) ;  /* 0x0000048000017945 */ /* 0x000fe20003800000 */
[----:B------:R-:W-:Y:S01]  /*5410*/  SEL R7, RZ, 0xffffffff, P2 ;  /* 0xffffffffff077807 */ /* 0x000fe20001000000 */
[----:B------:R-:W-:Y:S01]  /*5420*/  IMAD.MOV.U32 R109, RZ, RZ, 0x1 ;  /* 0x00000001ff6d7424 */ /* 0x000fe200078e00ff */
[----:B------:R-:W-:Y:S01]  /*5430*/  LOP3.LUT P3, RZ, R151, 0xff, RZ, 0xc0, !PT ;  /* 0x000000ff97ff7812 */ /* 0x000fe2000786c0ff */
[----:B------:R-:W-:Y:S01]  /*5440*/  IMAD R80, R76, 0x100, R79 ;  /* 0x000001004c507824 */ /* 0x000fe200078e024f */
[----:B------:R-:W-:Y:S02]  /*5450*/  @P1 SEL R0, RZ, 0xffffffff, P4 ;  /* 0xffffffffff001807 */ /* 0x000fe40002000000 */
[----:B------:R-:W-:Y:S02]  /*5460*/  CS2R R98, SRZ ;  /* 0x0000000000627805 */ /* 0x000fe4000001ff00 */
[----:B------:R-:W-:Y:S02]  /*5470*/  LEA R3, R160, UR49, 0x3 ;  /* 0x00000031a0037c11 */ /* 0x000fe4000f8e18ff */
[----:B------:R-:W-:Y:S02]  /*5480*/  CS2R R96, SRZ ;  /* 0x0000000000607805 */ /* 0x000fe4000001ff00 */
[----:B------:R-:W-:Y:S02]  /*5490*/  @P0 SEL R0, R7, R0, !P3 ;  /* 0x0000000007000207 */ /* 0x000fe40005800000 */
[----:B------:R-:W-:Y:S02]  /*54a0*/  CS2R R94, SRZ ;  /* 0x00000000005e7805 */ /* 0x000fe4000001ff00 */
[----:B------:R-:W-:Y:S02]  /*54b0*/  LEA R108, R76, UR49, 0x3 ;  /* 0x000000314c6c7c11 */ /* 0x000fe4000f8e18ff */
[----:B------:R-:W-:Y:S02]  /*54c0*/  CS2R R92, SRZ ;  /* 0x00000000005c7805 */ /* 0x000fe4000001ff00 */
[----:B------:R-:W-:Y:S02]  /*54d0*/  @P1 LOP3.LUT R0, R0, 0x1, RZ, 0xc0, !PT ;  /* 0x0000000100001812 */ /* 0x000fe400078ec0ff */
[----:B------:R-:W-:Y:S02]  /*54e0*/  CS2R R90, SRZ ;  /* 0x00000000005a7805 */ /* 0x000fe4000001ff00 */
[----:B------:R-:W-:Y:S02]  /*54f0*/  SHF.L.U32 R5, R162, 0x1f, RZ ;  /* 0x0000001fa2057819 */ /* 0x000fe400000006ff */
[----:B------:R-:W-:Y:S02]  /*5500*/  CS2R R88, SRZ ;  /* 0x0000000000587805 */ /* 0x000fe4000001ff00 */
[----:B------:R-:W-:Y:S02]  /*5510*/  ISETP.NE.U32.OR P6, PT, R0, 0x1, !P1 ;  /* 0x000000010000780c */ /* 0x000fe40004fc5470 */
[----:B------:R-:W-:Y:S02]  /*5520*/  CS2R R102, SRZ ;  /* 0x0000000000667805 */ /* 0x000fe4000001ff00 */
[----:B------:R-:W-:Y:S02]  /*5530*/  PLOP3.LUT P2, PT, PT, PT, UP1, 0x80, 0x8 ;  /* 0x000000000008781c */ /* 0x000fe40003f4f018 */
[----:B------:R-:W-:Y:S02]  /*5540*/  CS2R R100, SRZ ;  /* 0x0000000000647805 */ /* 0x000fe4000001ff00 */
[----:B------:R-:W-:Y:S02]  /*5550*/  SEL R0, RZ, 0xffffffff, P4 ;  /* 0xffffffffff007807 */ /* 0x000fe40002000000 */
[----:B------:R-:W-:Y:S03]  /*5560*/  P2R R117, PR, RZ, 0x40 ;  /* 0x00000040ff757803 */ /* 0x000fe60000000000 */
[----:B------:R-:W-:Y:S04]  /*5570*/  @P6 SHF.L.U32 R2, R159, 0x1f, RZ ;  /* 0x0000001f9f026819 */ /* 0x000fe800000006ff */
[----:B------:R-:W-:Y:S01]  /*5580*/  @P2 SEL R0, R7, R0, !P3 ;  /* 0x0000000007002207 */ /* 0x000fe20005800000 */
[----:B------:R-:W1:Y:S03]  /*5590*/  @P6 SYNCS.PHASECHK.TRANS64.TRYWAIT P1, [R3+URZ+0x40], R2 ;  /* 0x00004002030065a7 */ /* 0x000e6600080211ff */
[----:B------:R-:W-:Y:S04]  /*55a0*/  LOP3.LUT R0, R0, 0x1, RZ, 0xc0, !PT ;  /* 0x0000000100007812 */ /* 0x000fe800078ec0ff */
[----:B------:R-:W-:Y:S04]  /*55b0*/  ISETP.NE.U32.AND P5, PT, R0, 0x1, PT ;  /* 0x000000010000780c */ /* 0x000fe80003fa5070 */
[----:B------:R-:W-:Y:S01]  /*55c0*/  P2R R110, PR, RZ, 0x20 ;  /* 0x00000020ff6e7803 */ /* 0x000fe20000000000 */
[----:B------:R3:W4:Y:S01]  /*55d0*/  SYNCS.PHASECHK.TRANS64.TRYWAIT P0, [R108+URZ+0xb0], R5 ;  /* 0x0000b0056c0075a7 */ /* 0x00072200080011ff */
[----:B-1----:R-:W-:Y:S01]  /*55e0*/  @P6 SEL R109, RZ, 0x1, !P1 ;  /* 0x00000001ff6d6807 */ /* 0x002fe20004800000 */
[----:B---3--:R-:W-:Y:S06]  /*55f0*/  @!P6 BRA `(.L_x_89) ;  /* 0x0000000000a0e947 */ /* 0x008fec0003800000 */
[----:B------:R-:W-:Y:S01]  /*5600*/  @P5 IMAD R7, R160, 0x2000, R153 ;  /* 0x00002000a0075824 */ /* 0x000fe200078e0299 */
[----:B------:R-:W-:Y:S01]  /*5610*/  ISETP.NE.AND P1, PT, R109, RZ, PT ;  /* 0x000000ff6d00720c */ /* 0x000fe20003f25270 */
[----:B------:R-:W-:Y:S01]  /*5620*/  BSSY B0, `(.L_x_90) ;  /* 0x0000011000007945 */ /* 0x000fe20003800000 */
[----:B------:R-:W-:Y:S01]  /*5630*/  CS2R R102, SRZ ;  /* 0x0000000000667805 */ /* 0x000fe2000001ff00 */
[----:B------:R-:W-:Y:S01]  /*5640*/  @P5 VIADD R2, R7, UR49 ;  /* 0x0000003107025c36 */ /* 0x000fe20008000000 */
[----:B------:R-:W-:Y:S02]  /*5650*/  CS2R R100, SRZ ;  /* 0x0000000000647805 */ /* 0x000fe4000001ff00 */
[----:B------:R-:W-:Y:S02]  /*5660*/  CS2R R90, SRZ ;  /* 0x00000000005a7805 */ /* 0x000fe4000001ff00 */
[----:B------:R-:W-:Y:S01]  /*5670*/  CS2R R88, SRZ ;  /* 0x0000000000587805 */ /* 0x000fe2000001ff00 */
[--C-:B------:R-:W-:Y:S01]  /*5680*/  @P5 IMAD.IADD R6, R165, 0x1, R2.reuse ;  /* 0x00000001a5065824 */ /* 0x100fe200078e0202 */
[----:B------:R-:W-:Y:S01]  /*5690*/  CS2R R94, SRZ ;  /* 0x00000000005e7805 */ /* 0x000fe2000001ff00 */
[--C-:B------:R-:W-:Y:S01]  /*56a0*/  @P5 IMAD.IADD R4, R164, 0x1, R2.reuse ;  /* 0x00000001a4045824 */ /* 0x100fe200078e0202 */
[----:B------:R-:W-:Y:S01]  /*56b0*/  CS2R R92, SRZ ;  /* 0x00000000005c7805 */ /* 0x000fe2000001ff00 */
[----:B------:R-:W-:Y:S01]  /*56c0*/  @P5 IMAD R2, R163, 0x10, R2 ;  /* 0x00000010a3025824 */ /* 0x000fe200078e0202 */
[----:B------:R-:W-:Y:S02]  /*56d0*/  CS2R R98, SRZ ;  /* 0x0000000000627805 */ /* 0x000fe4000001ff00 */
[----:B------:R-:W-:Y:S01]  /*56e0*/  CS2R R96, SRZ ;  /* 0x0000000000607805 */ /* 0x000fe2000001ff00 */
[----:B------:R-:W-:Y:S06]  /*56f0*/  @P1 BRA `(.L_x_91) ;  /* 0x00000000000c1947 */ /* 0x000fec0003800000 */
[----:B------:R-:W-:Y:S04]  /*5700*/  SHF.L.U32 R0, R159, 0x1f, RZ ;  /* 0x0000001f9f007819 */ /* 0x000fe800000006ff */
[----:B------:R-:W1:Y:S02]  /*5710*/  SYNCS.PHASECHK.TRANS64.TRYWAIT P1, [R3+URZ+0x40], R0 ;  /* 0x00004000030075a7 */ /* 0x000e6400080211ff */
[----:B-1----:R-:W-:Y:S05]  /*5720*/  @!P1 BRA `(.L_x_92) ;  /* 0x0000006000609947 */ /* 0x002fea0003800000 */
.L_x_91:
[----:B------:R-:W-:Y:S05]  /*5730*/  BSYNC B0 ;  /* 0x0000000000007941 */ /* 0x000fea0003800000 */
.L_x_90:
[----:B------:R-:W-:Y:S01]  /*5740*/  ISETP.NE.AND P1, PT, R110, RZ, PT ;  /* 0x000000ff6e00720c */ /* 0x000fe20003f25270 */
[----:B-1----:R-:W-:Y:S02]  /*5750*/  VIADD R3, R3, 0x60 ;  /* 0x0000006003037836 */ /* 0x002fe40000000000 */
[----:B------:R-:W-:Y:S02]  /*5760*/  IMAD.U32 R0, RZ, RZ, UR37 ;  /* 0x00000025ff007e24 */ /* 0x000fe4000f8e00ff */
[----:B------:R-:W-:Y:S03]  /*5770*/  VIADD R160, R160, 0x1 ;  /* 0x00000001a0a07836 */ /* 0x000fe60000000000 */
[----:B------:R-:W-:Y:S05]  /*5780*/  PRMT R0, R0, 0x654, R3 ;  /* 0x0000065400007816 */ /* 0x000fea0000000003 */
[----:B------:R1:W3:Y:S04]  /*5790*/  @P1 LDS.128 R100, [R7+UR49+0x200] ;  /* 0x0002003107641984 */ /* 0x0002e80008000c00 */
[----:B------:R1:W1:Y:S04]  /*57a0*/  @P1 LDS.128 R88, [R6+0x200] ;  /* 0x0002000006581984 */ /* 0x0002680000000c00 */
[----:B------:R1:W1:Y:S04]  /*57b0*/  @P1 LDS.128 R92, [R4+0x200] ;  /* 0x00020000045c1984 */ /* 0x0002680000000c00 */
[----:B------:R1:W1:Y:S01]  /*57c0*/  @P1 LDS.128 R96, [R2+0x200] ;  /* 0x0002000002601984 */ /* 0x0002620000000c00 */
[C---:B------:R-:W-:Y:S01]  /*57d0*/  ISETP.NE.AND P1, PT, R160.reuse, 0x4, PT ;  /* 0x00000004a000780c */ /* 0x040fe20003f25270 */
[----:B------:R-:W-:Y:S01]  /*57e0*/  @!PT LDS RZ, [RZ] ;  /* 0x00000000fffff984 */ /* 0x000fe20000000800 */
[----:B------:R-:W-:Y:S01]  /*57f0*/  @!PT LDS RZ, [RZ] ;  /* 0x00000000fffff984 */ /* 0x000fe20000000800 */
[----:B------:R-:W-:Y:S01]  /*5800*/  @!PT LDS RZ, [RZ] ;  /* 0x00000000fffff984 */ /* 0x000fe20000000800 */
[----:B------:R-:W-:Y:S01]  /*5810*/  @!PT LDS RZ, [RZ] ;  /* 0x00000000fffff984 */ /* 0x000fe20000000800 */
[----:B------:R5:W-:Y:S06]  /*5820*/  MEMBAR.ALL.CTA ;  /* 0x0000000000007992 */ /* 0x000bec0000008000 */
[----:B-----5:R-:W5:Y:S01]  /*5830*/  FENCE.VIEW.ASYNC.S ;  /* 0x00000000000073c6 */ /* 0x020f620000000000 */
[----:B------:R-:W-:Y:S01]  /*5840*/  SEL R160, R160, RZ, P1 ;  /* 0x000000ffa0a07207 */ /* 0x000fe20000800000 */
[----:B-----5:R5:W-:Y:S02]  /*5850*/  SYNCS.ARRIVE.TRANS64.RED.A1T0 RZ, [R0+URZ], RZ ;  /* 0x000000ff00ff79a7 */ /* 0x020be400081004ff */
[----:B-----5:R-:W-:Y:S04]  /*5860*/  SEL R0, RZ, 0x1, P1 ;  /* 0x00000001ff007807 */ /* 0x020fe80000800000 */
[----:B---3--:R-:W-:Y:S02]  /*5870*/  LOP3.LUT R159, R159, R0, RZ, 0x3c, !PT ;  /* 0x000000009f9f7212 */ /* 0x008fe400078e3cff */
.L_x_89:
[----:B------:R-:W-:Y:S05]  /*5880*/  BSYNC B1 ;  /* 0x0000000000017941 */ /* 0x000fea0003800000 */
.L_x_88:
[----:B------:R-:W-:Y:S04]  /*5890*/  SHF.R.U32.HI R3, RZ, 0x15, R80 ;  /* 0x00000015ff037819 */ /* 0x000fe80000011650 */
[----:B------:R-:W-:Y:S01]  /*58a0*/  LOP3.LUT P1, RZ, R3, 0x3, R154, 0x48, !PT ;  /* 0x0000000303ff7812 */ /* 0x000fe2000782489a */
[----:B------:R-:W-:Y:S01]  /*58b0*/  @!UPT UIADD3 URZ, UPT, UPT, URZ, URZ, URZ ;  /* 0x000000fffffff290 */ /* 0x000fe2000fffe0ff */
[----:B----4-:R-:W-:Y:S11]  /*58c0*/  @P0 BRA `(.L_x_93) ;  /* 0x0000000000080947 */ /* 0x010ff60003800000 */
[----:B------:R-:W3:Y:S02]  /*58d0*/  SYNCS.PHASECHK.TRANS64.TRYWAIT P0, [R108+URZ+0xb0], R5 ;  /* 0x0000b0056c0075a7 */ /* 0x000ee400080011ff */
[----:B---3--:R-:W-:Y:S05]  /*58e0*/  @!P0 BRA `(.L_x_94) ;  /* 0x0000006000048947 */ /* 0x008fea0003800000 */
.L_x_93:
[----:B------:R-:W-:Y:S05]  /*58f0*/  @!P1 BRA `(.L_x_95) ;  /* 0x0000000000409947 */ /* 0x000fea0003800000 */
[----:B------:R-:W3:Y:S01]  /*5900*/  LDCU.64 UR8, c[0x4][0x78] ;  /* 0x01000f00ff0877ac */ /* 0x000ee20008000a00 */
[----:B------:R-:W-:Y:S01]  /*5910*/  MOV R3, 0x0 ;  /* 0x0000000000037802 */ /* 0x000fe20000000f00 */
[----:B------:R-:W-:Y:S02]  /*5920*/  HFMA2 R12, -RZ, RZ, 0, 5.9604644775390625e-08 ;  /* 0x00000001ff0c7431 */ /* 0x000fe400000001ff */
[----:B------:R-:W-:Y:S02]  /*5930*/  IMAD.MOV.U32 R8, RZ, RZ, 0x192 ;  /* 0x00000192ff087424 */ /* 0x000fe400078e00ff */
[----:B------:R-:W-:Y:S01]  /*5940*/  IMAD.MOV.U32 R13, RZ, RZ, RZ ;  /* 0x000000ffff0d7224 */ /* 0x000fe200078e00ff */
[----:B------:R-:W4:Y:S01]  /*5950*/  LDCU.64 UR6, c[0x4][0x80] ;  /* 0x01001000ff0677ac */ /* 0x000f220008000a00 */
[----:B-1----:R-:W1:Y:S01]  /*5960*/  LDC.64 R2, c[0x4][R3] ;  /* 0x0100000003027b82 */ /* 0x002e620000000a00 */
[----:B------:R-:W5:Y:S01]  /*5970*/  LDCU.64 UR4, c[0x4][0x18] ;  /* 0x01000300ff0477ac */ /* 0x000f620008000a00 */
[----:B---3--:R-:W-:Y:S01]  /*5980*/  MOV R5, UR9 ;  /* 0x0000000900057c02 */ /* 0x008fe20008000f00 */
[----:B------:R-:W-:Y:S01]  /*5990*/  IMAD.U32 R4, RZ, RZ, UR8 ;  /* 0x00000008ff047e24 */ /* 0x000fe2000f8e00ff */
[----:B----4-:R-:W-:Y:S01]  /*59a0*/  MOV R7, UR7 ;  /* 0x0000000700077c02 */ /* 0x010fe20008000f00 */
[----:B------:R-:W-:Y:S01]  /*59b0*/  IMAD.U32 R6, RZ, RZ, UR6 ;  /* 0x00000006ff067e24 */ /* 0x000fe2000f8e00ff */
[----:B-----5:R-:W-:Y:S01]  /*59c0*/  MOV R11, UR5 ;  /* 0x00000005000b7c02 */ /* 0x020fe20008000f00 */
[----:B------:R-:W-:Y:S02]  /*59d0*/  IMAD.U32 R10, RZ, RZ, UR4 ;  /* 0x00000004ff0a7e24 */ /* 0x000fe4000f8e00ff */
[----:B------:R-:W-:Y:S07]  /*59e0*/  LEPC R20, `(.L_x_95) ;  /* 0x000000001014794e */ /* 0x000fee0000000000 */
[----:B-12---:R-:W-:Y:S05]  /*59f0*/  CALL.ABS.NOINC R2 ;  /* 0x0000000002007343 */ /* 0x006fea0003c00000 */
.L_x_95:
[----:B------:R-:W-:Y:S01]  /*5a00*/  SHF.L.U32 R83, R100, 0x10, RZ ;  /* 0x0000001064537819 */ /* 0x000fe200000006ff */
[----:B------:R-:W-:Y:S05]  /*5a10*/  WARPSYNC.ALL ;  /* 0x0000000000007948 */ /* 0x000fea0003800000 */
[----:B------:R-:W-:Y:S01]  /*5a20*/  R2UR UR4, R80 ;  /* 0x00000000500472ca */ /* 0x000fe200000e0000 */
[----:B------:R-:W-:Y:S01]  /*5a30*/  BSSY.RECONVERGENT B0, `(.L_x_96) ;  /* 0x0000121000007945 */ /* 0x000fe20003800200 */
[----:B------:R-:W-:Y:S02]  /*5a40*/  IADD3 R111, PT, PT, R153, UR49, RZ ;  /* 0x00000031996f7c10 */ /* 0x000fe4000fffe0ff */
[----:B------:R-:W-:Y:S02]  /*5a50*/  SHF.L.U32 R116, R163, 0x4, RZ ;  /* 0x00000004a3747819 */ /* 0x000fe400000006ff */
[-C--:B------:R-:W-:Y:S02]  /*5a60*/  IADD3 R172, PT, PT, R165, R111.reuse, RZ ;  /* 0x0000006fa5ac7210 */ /* 0x080fe40007ffe0ff */
[----:B------:R-:W-:Y:S02]  /*5a70*/  IADD3 R171, PT, PT, R164, R111, RZ ;  /* 0x0000006fa4ab7210 */ /* 0x000fe40007ffe0ff */
[----:B------:R-:W-:Y:S02]  /*5a80*/  IADD3 R170, PT, PT, R111, R116, RZ ;  /* 0x000000746faa7210 */ /* 0x000fe40007ffe0ff */
[C---:B------:R-:W-:Y:S01]  /*5a90*/  PRMT R81, R100.reuse, 0x8880, RZ ;  /* 0x0000888064517816 */ /* 0x040fe200000000ff */
[----:B-1-3--:R-:W2:Y:S01]  /*5aa0*/  LDTM.x64 R4, tmem[UR4] ;  /* 0x00000004000479ee */ /* 0x00aea20008340000 */
[----:B------:R-:W-:Y:S02]  /*5ab0*/  SHF.R.S32.HI R83, RZ, 0x18, R83 ;  /* 0x00000018ff537819 */ /* 0x000fe40000011453 */
[----:B------:R-:W-:Y:S02]  /*5ac0*/  SHF.R.S32.HI R86, RZ, 0x18, R101 ;  /* 0x00000018ff567819 */ /* 0x000fe40000011465 */
[----:B------:R-:W-:Y:S02]  /*5ad0*/  SHF.L.U32 R84, R100, 0x8, RZ ;  /* 0x0000000864547819 */ /* 0x000fe400000006ff */
[----:B------:R-:W-:Y:S02]  /*5ae0*/  SHF.L.U32 R85, R101, 0x8, RZ ;  /* 0x0000000865557819 */ /* 0x000fe400000006ff */
[----:B------:R-:W-:Y:S02]  /*5af0*/  SHF.R.S32.HI R84, RZ, 0x18, R84 ;  /* 0x00000018ff547819 */ /* 0x000fe40000011454 */
[----:B------:R-:W-:Y:S02]  /*5b00*/  SHF.R.S32.HI R85, RZ, 0x18, R85 ;  /* 0x00000018ff557819 */ /* 0x000fe40000011455 */
[----:B------:R-:W-:Y:S02]  /*5b10*/  SHF.L.U32 R87, R98, 0x8, RZ ;  /* 0x0000000862577819 */ /* 0x000fe400000006ff */
[----:B------:R-:W-:Y:S02]  /*5b20*/  ISETP.NE.AND P0, PT, R167, RZ, PT ;  /* 0x000000ffa700720c */ /* 0x000fe40003f05270 */
[----:B------:R-:W-:Y:S02]  /*5b30*/  SHF.R.S32.HI R87, RZ, 0x18, R87 ;  /* 0x00000018ff577819 */ /* 0x000fe40000011457 */
[----:B------:R-:W-:Y:S02]  /*5b40*/  ISETP.NE.AND P6, PT, R117, RZ, PT ;  /* 0x000000ff7500720c */ /* 0x000fe40003fc5270 */
[----:B------:R-:W-:Y:S01]  /*5b50*/  LEA R118, R160, UR49, 0x3 ;  /* 0x00000031a0767c11 */ /* 0x000fe2000f8e18ff */
[C---:B--2---:R-:W-:Y:S02]  /*5b60*/  IMAD R0, R78.reuse, R4, RZ ;  /* 0x000000044e007224 */ /* 0x044fe400078e02ff */
[C---:B------:R-:W-:Y:S02]  /*5b70*/  IMAD R2, R78.reuse, R5, RZ ;  /* 0x000000054e027224 */ /* 0x040fe400078e02ff */
[----:B------:R-:W-:Y:S02]  /*5b80*/  IMAD R3, R78, R6, RZ ;  /* 0x000000064e037224 */ /* 0x000fe400078e02ff */
[-C--:B------:R-:W-:Y:S01]  /*5b90*/  IMAD R0, R81, R82.reuse, R0 ;  /* 0x0000005251007224 */ /* 0x080fe200078e0200 */
[----:B------:R-:W-:Y:S01]  /*5ba0*/  SHF.R.S32.HI R81, RZ, 0x18, R100 ;  /* 0x00000018ff517819 */ /* 0x000fe20000011464 */
[-C--:B------:R-:W-:Y:S01]  /*5bb0*/  IMAD R2, R83, R82.reuse, R2 ;  /* 0x0000005253027224 */ /* 0x080fe200078e0202 */
[C---:B------:R-:W-:Y:S01]  /*5bc0*/  PRMT R83, R101.reuse, 0x8880, RZ ;  /* 0x0000888065537816 */ /* 0x040fe200000000ff */
[----:B------:R-:W-:Y:S01]  /*5bd0*/  IMAD R3, R84, R82, R3 ;  /* 0x0000005254037224 */ /* 0x000fe200078e0203 */
[----:B------:R-:W-:Y:S01]  /*5be0*/  SHF.L.U32 R84, R101, 0x10, RZ ;  /* 0x0000001065547819 */ /* 0x000fe200000006ff */
[C---:B------:R-:W-:Y:S01]  /*5bf0*/  IMAD R7, R78.reuse, R7, RZ ;  /* 0x000000074e077224 */ /* 0x040fe200078e02ff */
[----:B------:R-:W-:Y:S01]  /*5c00*/  @P6 SHF.L.U32 R119, R159, 0x1f, RZ ;  /* 0x0000001f9f776819 */ /* 0x000fe200000006ff */
[C---:B------:R-:W-:Y:S01]  /*5c10*/  IMAD R4, R78.reuse, R8, RZ ;  /* 0x000000084e047224 */ /* 0x040fe200078e02ff */
[----:B------:R-:W-:Y:S01]  /*5c20*/  SHF.R.S32.HI R84, RZ, 0x18, R84 ;  /* 0x00000018ff547819 */ /* 0x000fe20000011454 */
[----:B------:R-:W-:Y:S02]  /*5c30*/  IMAD R5, R78, R9, RZ ;  /* 0x000000094e057224 */ /* 0x000fe400078e02ff */
[----:B------:R-:W-:Y:S01]  /*5c40*/  IMAD R7, R81, R82, R7 ;  /* 0x0000005251077224 */ /* 0x000fe200078e0207 */
[----:B------:R-:W-:Y:S01]  /*5c50*/  PRMT R81, R102, 0x8880, RZ ;  /* 0x0000888066517816 */ /* 0x000fe200000000ff */
[----:B------:R-:W-:Y:S02]  /*5c60*/  IMAD R6, R78, R10, RZ ;  /* 0x0000000a4e067224 */ /* 0x000fe400078e02ff */
[-C--:B------:R-:W-:Y:S01]  /*5c70*/  IMAD R4, R83, R82.reuse, R4 ;  /* 0x0000005253047224 */ /* 0x080fe200078e0204 */
[----:B------:R-:W-:Y:S01]  /*5c80*/  I2IP.S8.S32.SAT R105, R7, R3, RZ ;  /* 0x0000000307697239 */ /* 0x000fe200000014ff */
[----:B------:R-:W-:Y:S01]  /*5c90*/  IMAD R5, R84, R82, R5 ;  /* 0x0000005254057224 */ /* 0x000fe200078e0205 */
[----:B------:R-:W-:Y:S01]  /*5ca0*/  SHF.L.U32 R83, R102, 0x10, RZ ;  /* 0x0000001066537819 */ /* 0x000fe200000006ff */
[----:B------:R-:W-:Y:S01]  /*5cb0*/  IMAD R11, R78, R11, RZ ;  /* 0x0000000b4e0b7224 */ /* 0x000fe200078e02ff */
[----:B------:R-:W-:Y:S01]  /*5cc0*/  I2IP.S8.S32.SAT R104, R2, R0, R105 ;  /* 0x0000000002687239 */ /* 0x000fe20000001469 */
[----:B------:R-:W-:Y:S01]  /*5cd0*/  IMAD R6, R85, R82, R6 ;  /* 0x0000005255067224 */ /* 0x000fe200078e0206 */
[----:B------:R-:W-:Y:S01]  /*5ce0*/  SHF.R.S32.HI R83, RZ, 0x18, R83 ;  /* 0x00000018ff537819 */ /* 0x000fe20000011453 */
[----:B------:R-:W-:Y:S01]  /*5cf0*/  IMAD R8, R78, R12, RZ ;  /* 0x0000000c4e087224 */ /* 0x000fe200078e02ff */
[----:B------:R-:W-:Y:S01]  /*5d00*/  SHF.L.U32 R85, R102, 0x8, RZ ;  /* 0x0000000866557819 */ /* 0x000fe200000006ff */
[----:B------:R-:W-:Y:S02]  /*5d10*/  IMAD R9, R78, R13, RZ ;  /* 0x0000000d4e097224 */ /* 0x000fe400078e02ff */
[----:B------:R-:W-:Y:S01]  /*5d20*/  IMAD R11, R86, R82, R11 ;  /* 0x00000052560b7224 */ /* 0x000fe200078e020b */
[----:B------:R-:W-:Y:S01]  /*5d30*/  SHF.R.S32.HI R85, RZ, 0x18, R85 ;  /* 0x00000018ff557819 */ /* 0x000fe20000011455 */
[C---:B------:R-:W-:Y:S01]  /*5d40*/  IMAD R10, R78.reuse, R14, RZ ;  /* 0x0000000e4e0a7224 */ /* 0x040fe200078e02ff */
[----:B------:R-:W-:Y:S01]  /*5d50*/  SHF.R.S32.HI R86, RZ, 0x18, R103 ;  /* 0x00000018ff567819 */ /* 0x000fe20000011467 */
[----:B------:R-:W-:Y:S01]  /*5d60*/  IMAD R8, R81, R82, R8 ;  /* 0x0000005251087224 */ /* 0x000fe200078e0208 */
[----:B------:R-:W-:Y:S01]  /*5d70*/  I2IP.S8.S32.SAT R106, R11, R6, RZ ;  /* 0x000000060b6a7239 */ /* 0x000fe200000014ff */
[----:B------:R-:W-:Y:S01]  /*5d80*/  IMAD R9, R83, R82, R9 ;  /* 0x0000005253097224 */ /* 0x000fe200078e0209 */
[C---:B------:R-:W-:Y:S01]  /*5d90*/  PRMT R83, R103.reuse, 0x8880, RZ ;  /* 0x0000888067537816 */ /* 0x040fe200000000ff */
[----:B------:R-:W-:Y:S01]  /*5da0*/  IMAD.U32 R84, R103, 0x10000, RZ ;  /* 0x0001000067547824 */ /* 0x000fe200078e00ff */
[----:B------:R-:W-:Y:S01]  /*5db0*/  I2IP.S8.S32.SAT R105, R5, R4, R106 ;  /* 0x0000000405697239 */ /* 0x000fe2000000146a */
[C---:B------:R-:W-:Y:S01]  /*5dc0*/  IMAD R15, R78.reuse, R15, RZ ;  /* 0x0000000f4e0f7224 */ /* 0x040fe200078e02ff */
[----:B------:R-:W-:Y:S01]  /*5dd0*/  SHF.R.S32.HI R81, RZ, 0x18, R102 ;  /* 0x00000018ff517819 */ /* 0x000fe20000011466 */
[----:B------:R-:W-:Y:S01]  /*5de0*/  IMAD R10, R85, R82, R10 ;  /* 0x00000052550a7224 */ /* 0x000fe200078e020a */
[----:B------:R-:W-:Y:S01]  /*5df0*/  SHF.R.S32.HI R84, RZ, 0x18, R84 ;  /* 0x00000018ff547819 */ /* 0x000fe20000011454 */
[C---:B------:R-:W-:Y:S01]  /*5e00*/  IMAD R12, R78.reuse, R16, RZ ;  /* 0x000000104e0c7224 */ /* 0x040fe200078e02ff */
[----:B------:R-:W-:Y:S01]  /*5e10*/  SHF.L.U32 R85, R103, 0x8, RZ ;  /* 0x0000000867557819 */ /* 0x000fe200000006ff */
[----:B------:R-:W-:Y:S02]  /*5e20*/  IMAD R13, R78, R17, RZ ;  /* 0x000000114e0d7224 */ /* 0x000fe400078e02ff */
[----:B------:R-:W-:Y:S01]  /*5e30*/  IMAD R15, R81, R82, R15 ;  /* 0x00000052510f7224 */ /* 0x000fe200078e020f */
[----:B------:R-:W-:Y:S01]  /*5e40*/  PRMT R81, R88, 0x8880, RZ ;  /* 0x0000888058517816 */ /* 0x000fe200000000ff */
[----:B------:R-:W-:Y:S01]  /*5e50*/  IMAD R14, R78, R18, RZ ;  /* 0x000000124e0e7224 */ /* 0x000fe200078e02ff */
[----:B------:R-:W-:Y:S01]  /*5e60*/  SHF.R.S32.HI R85, RZ, 0x18, R85 ;  /* 0x00000018ff557819 */ /* 0x000fe20000011455 */
[----:B------:R-:W-:Y:S01]  /*5e70*/  IMAD R12, R83, R82, R12 ;  /* 0x00000052530c7224 */ /* 0x000fe200078e020c */
[----:B------:R-:W-:Y:S01]  /*5e80*/  I2IP.S8.S32.SAT R106, R15, R10, RZ ;  /* 0x0000000a0f6a7239 */ /* 0x000fe200000014ff */
[----:B------:R-:W-:Y:S01]  /*5e90*/  IMAD R13, R84, R82, R13 ;  /* 0x00000052540d7224 */ /* 0x000fe200078e020d */
[----:B------:R-:W-:Y:S01]  /*5ea0*/  SHF.L.U32 R83, R88, 0x10, RZ ;  /* 0x0000001058537819 */ /* 0x000fe200000006ff */
[C---:B------:R-:W-:Y:S01]  /*5eb0*/  IMAD R19, R78.reuse, R19, RZ ;  /* 0x000000134e137224 */ /* 0x040fe200078e02ff */
[----:B------:R-:W-:Y:S01]  /*5ec0*/  I2IP.S8.S32.SAT R106, R9, R8, R106 ;  /* 0x00000008096a7239 */ /* 0x000fe2000000146a */
[----:B------:R-:W-:Y:S01]  /*5ed0*/  IMAD R14, R85, R82, R14 ;  /* 0x00000052550e7224 */ /* 0x000fe200078e020e */
[----:B------:R-:W-:Y:S01]  /*5ee0*/  SHF.R.S32.HI R83, RZ, 0x18, R83 ;  /* 0x00000018ff537819 */ /* 0x000fe20000011453 */
[C---:B------:R-:W-:Y:S01]  /*5ef0*/  IMAD R16, R78.reuse, R20, RZ ;  /* 0x000000144e107224 */ /* 0x040fe200078e02ff */
[----:B------:R-:W-:Y:S01]  /*5f00*/  SHF.L.U32 R84, R89, 0x10, RZ ;  /* 0x0000001059547819 */ /* 0x000fe200000006ff */
[----:B------:R-:W-:Y:S01]  /*5f10*/  IMAD R17, R78, R21, RZ ;  /* 0x000000154e117224 */ /* 0x000fe200078e02ff */
[----:B------:R-:W-:Y:S01]  /*5f20*/  SHF.L.U32 R85, R88, 0x8, RZ ;  /* 0x0000000858557819 */ /* 0x000fe200000006ff */
[----:B------:R-:W-:Y:S01]  /*5f30*/  IMAD R19, R86, R82, R19 ;  /* 0x0000005256137224 */ /* 0x000fe200078e0213 */
[----:B------:R-:W-:Y:S01]  /*5f40*/  SHF.R.S32.HI R84, RZ, 0x18, R84 ;  /* 0x00000018ff547819 */ /* 0x000fe20000011454 */
[C---:B------:R-:W-:Y:S01]  /*5f50*/  IMAD R18, R78.reuse, R22, RZ ;  /* 0x000000164e127224 */ /* 0x040fe200078e02ff */
[----:B------:R-:W-:Y:S01]  /*5f60*/  SHF.R.S32.HI R85, RZ, 0x18, R85 ;  /* 0x00000018ff557819 */ /* 0x000fe20000011455 */
[----:B------:R-:W-:Y:S01]  /*5f70*/  IMAD R16, R81, R82, R16 ;  /* 0x0000005251107224 */ /* 0x000fe200078e0210 */
[----:B------:R-:W-:Y:S01]  /*5f80*/  I2IP.S8.S32.SAT R107, R19, R14, RZ ;  /* 0x0000000e136b7239 */ /* 0x000fe200000014ff */
[-C--:B------:R-:W-:Y:S01]  /*5f90*/  IMAD R17, R83, R82.reuse, R17 ;  /* 0x0000005253117224 */ /* 0x080fe200078e0211 */
[----:B------:R-:W-:Y:S01]  /*5fa0*/  PRMT R83, R89, 0x8880, RZ ;  /* 0x0000888059537816 */ /* 0x000fe200000000ff */
[C---:B------:R-:W-:Y:S01]  /*5fb0*/  IMAD R23, R78.reuse, R23, RZ ;  /* 0x000000174e177224 */ /* 0x040fe200078e02ff */
[----:B------:R-:W-:Y:S01]  /*5fc0*/  SHF.R.S32.HI R81, RZ, 0x18, R88 ;  /* 0x00000018ff517819 */ /* 0x000fe20000011458 */
[----:B------:R-:W-:Y:S01]  /*5fd0*/  IMAD R18, R85, R82, R18 ;  /* 0x0000005255127224 */ /* 0x000fe200078e0212 */
[----:B------:R-:W-:Y:S01]  /*5fe0*/  SHF.L.U32 R85, R89, 0x8, RZ ;  /* 0x0000000859557819 */ /* 0x000fe200000006ff */
[C---:B------:R-:W-:Y:S01]  /*5ff0*/  IMAD R20, R78.reuse, R24, RZ ;  /* 0x000000184e147224 */ /* 0x040fe200078e02ff */
[----:B------:R-:W-:Y:S01]  /*6000*/  I2IP.S8.S32.SAT R107, R13, R12, R107 ;  /* 0x0000000c0d6b7239 */ /* 0x000fe2000000146b */
[----:B------:R-:W-:Y:S01]  /*6010*/  IMAD R21, R78, R25, RZ ;  /* 0x000000194e157224 */ /* 0x000fe200078e02ff */
[----:B------:R-:W-:Y:S01]  /*6020*/  SHF.R.S32.HI R85, RZ, 0x18, R85 ;  /* 0x00000018ff557819 */ /* 0x000fe20000011455 */
[----:B------:R-:W-:Y:S01]  /*6030*/  IMAD R23, R81, R82, R23 ;  /* 0x0000005251177224 */ /* 0x000fe200078e0217 */
[----:B------:R-:W-:Y:S01]  /*6040*/  PRMT R81, R90, 0x8880, RZ ;  /* 0x000088805a517816 */ /* 0x000fe200000000ff */
[----:B------:R-:W-:Y:S01]  /*6050*/  IMAD R22, R78, R26, RZ ;  /* 0x0000001a4e167224 */ /* 0x000fe200078e02ff */
[----:B------:R1:W-:Y:S01]  /*6060*/  STS.128 [R153+UR49+0x8200], R104 ;  /* 0x0082006899007988 */ /* 0x0003e20008000c31 */
[----:B------:R-:W-:Y:S01]  /*6070*/  IMAD R20, R83, R82, R20 ;  /* 0x0000005253147224 */ /* 0x000fe200078e0214 */
[----:B------:R-:W-:Y:S01]  /*6080*/  I2IP.S8.S32.SAT R112, R23, R18, RZ ;  /* 0x0000001217707239 */ /* 0x000fe200000014ff */
[----:B------:R-:W-:Y:S01]  /*6090*/  IMAD R21, R84, R82, R21 ;  /* 0x0000005254157224 */ /* 0x000fe200078e0215 */
[----:B------:R-:W-:Y:S01]  /*60a0*/  SHF.R.S32.HI R86, RZ, 0x18, R89 ;  /* 0x00000018ff567819 */ /* 0x000fe20000011459 */
[----:B------:R-:W-:Y:S01]  /*60b0*/  IMAD.U32 R83, R90, 0x10000, RZ ;  /* 0x000100005a537824 */ /* 0x000fe200078e00ff */
[----:B------:R-:W-:Y:S01]  /*60c0*/  I2IP.S8.S32.SAT R112, R17, R16, R112 ;  /* 0x0000001011707239 */ /* 0x000fe20000001470 */
[----:B------:R-:W-:Y:S01]  /*60d0*/  IMAD R27, R78, R27, RZ ;  /* 0x0000001b4e1b7224 */ /* 0x000fe200078e02ff */
[----:B------:R-:W-:Y:S01]  /*60e0*/  SHF.L.U32 R84, R91, 0x10, RZ ;  /* 0x000000105b547819 */ /* 0x000fe200000006ff */
[----:B------:R-:W-:Y:S01]  /*60f0*/  IMAD R22, R85, R82, R22 ;  /* 0x0000005255167224 */ /* 0x000fe200078e0216 */
[----:B------:R-:W-:Y:S01]  /*6100*/  SHF.L.U32 R85, R90, 0x8, RZ ;  /* 0x000000085a557819 */ /* 0x000fe200000006ff */
[C---:B------:R-:W-:Y:S01]  /*6110*/  IMAD R24, R78.reuse, R28, RZ ;  /* 0x0000001c4e187224 */ /* 0x040fe200078e02ff */
[----:B------:R-:W-:Y:S01]  /*6120*/  SHF.R.S32.HI R83, RZ, 0x18, R83 ;  /* 0x00000018ff537819 */ /* 0x000fe20000011453 */
[----:B------:R-:W-:Y:S01]  /*6130*/  IMAD R25, R78, R29, RZ ;  /* 0x0000001d4e197224 */ /* 0x000fe200078e02ff */
[----:B------:R-:W-:Y:S01]  /*6140*/  SHF.R.S32.HI R84, RZ, 0x18, R84 ;  /* 0x00000018ff547819 */ /* 0x000fe20000011454 */
[----:B------:R-:W-:Y:S01]  /*6150*/  IMAD R27, R86, R82, R27 ;  /* 0x00000052561b7224 */ /* 0x000fe200078e021b */
[----:B------:R-:W-:Y:S01]  /*6160*/  SHF.R.S32.HI R85, RZ, 0x18, R85 ;  /* 0x00000018ff557819 */ /* 0x000fe20000011455 */
[C---:B------:R-:W-:Y:S01]  /*6170*/  IMAD R26, R78.reuse, R30, RZ ;  /* 0x0000001e4e1a7224 */ /* 0x040fe200078e02ff */
[----:B------:R-:W-:Y:S01]  /*6180*/  SHF.R.S32.HI R86, RZ, 0x18, R91 ;  /* 0x00000018ff567819 */ /* 0x000fe2000001145b */
[----:B------:R-:W-:Y:S01]  /*6190*/  IMAD R24, R81, R82, R24 ;  /* 0x0000005251187224 */ /* 0x000fe200078e0218 */
[----:B------:R-:W-:Y:S01]  /*61a0*/  I2IP.S8.S32.SAT R113, R27, R22, RZ ;  /* 0x000000161b717239 */ /* 0x000fe200000014ff */
[----:B------:R-:W-:Y:S01]  /*61b0*/  IMAD R25, R83, R82, R25 ;  /* 0x0000005253197224 */ /* 0x000fe200078e0219 */
[----:B------:R-:W-:Y:S01]  /*61c0*/  SHF.R.S32.HI R81, RZ, 0x18, R90 ;  /* 0x00000018ff517819 */ /* 0x000fe2000001145a */
[C---:B------:R-:W-:Y:S01]  /*61d0*/  IMAD R31, R78.reuse, R31, RZ ;  /* 0x0000001f4e1f7224 */ /* 0x040fe200078e02ff */
[----:B------:R-:W-:Y:S01]  /*61e0*/  I2IP.S8.S32.SAT R113, R21, R20, R113 ;  /* 0x0000001415717239 */ /* 0x000fe20000001471 */
[----:B------:R-:W-:Y:S01]  /*61f0*/  IMAD R26, R85, R82, R26 ;  /* 0x00000052551a7224 */ /* 0x000fe200078e021a */
[C---:B------:R-:W-:Y:S01]  /*6200*/  PRMT R83, R91.reuse, 0x8880, RZ ;  /* 0x000088805b537816 */ /* 0x040fe200000000ff */
[C---:B------:R-:W-:Y:S01]  /*6210*/  IMAD R28, R78.reuse, R32, RZ ;  /* 0x000000204e1c7224 */ /* 0x040fe200078e02ff */
[----:B------:R-:W-:Y:S01]  /*6220*/  SHF.L.U32 R85, R91, 0x8, RZ ;  /* 0x000000085b557819 */ /* 0x000fe200000006ff */
[C---:B------:R-:W-:Y:S02]  /*6230*/  IMAD R29, R78.reuse, R33, RZ ;  /* 0x000000214e1d7224 */ /* 0x040fe400078e02ff */
[----:B------:R-:W-:Y:S01]  /*6240*/  IMAD R31, R81, R82, R31 ;  /* 0x00000052511f7224 */ /* 0x000fe200078e021f */
[----:B------:R-:W-:Y:S01]  /*6250*/  SHF.R.S32.HI R85, RZ, 0x18, R85 ;  /* 0x00000018ff557819 */ /* 0x000fe20000011455 */
[----:B------:R-:W-:Y:S01]  /*6260*/  IMAD R30, R78, R34, RZ ;  /* 0x000000224e1e7224 */ /* 0x000fe200078e02ff */
[----:B------:R-:W-:Y:S01]  /*6270*/  PRMT R81, R92, 0x8880, RZ ;  /* 0x000088805c517816 */ /* 0x000fe200000000ff */
[----:B------:R-:W-:Y:S01]  /*6280*/  IMAD R28, R83, R82, R28 ;  /* 0x00000052531c7224 */ /* 0x000fe200078e021c */
[----:B------:R-:W-:Y:S01]  /*6290*/  I2IP.S8.S32.SAT R114, R31, R26, RZ ;  /* 0x0000001a1f727239 */ /* 0x000fe200000014ff */
[----:B------:R-:W-:Y:S01]  /*62a0*/  IMAD R29, R84, R82, R29 ;  /* 0x00000052541d7224 */ /* 0x000fe200078e021d */
[----:B------:R-:W-:Y:S01]  /*62b0*/  SHF.L.U32 R83, R92, 0x10, RZ ;  /* 0x000000105c537819 */ /* 0x000fe200000006ff */
[----:B------:R-:W-:Y:S01]  /*62c0*/  IMAD R35, R78, R35, RZ ;  /* 0x000000234e237224 */ /* 0x000fe200078e02ff */
[----:B------:R-:W-:Y:S01]  /*62d0*/  I2IP.S8.S32.SAT R114, R25, R24, R114 ;  /* 0x0000001819727239 */ /* 0x000fe20000001472 */
[----:B------:R-:W-:Y:S01]  /*62e0*/  IMAD R30, R85, R82, R30 ;  /* 0x00000052551e7224 */ /* 0x000fe200078e021e */
[----:B------:R-:W-:Y:S01]  /*62f0*/  SHF.L.U32 R85, R92, 0x8, RZ ;  /* 0x000000085c557819 */ /* 0x000fe200000006ff */
[C---:B------:R-:W-:Y:S01]  /*6300*/  IMAD R32, R78.reuse, R36, RZ ;  /* 0x000000244e207224 */ /* 0x040fe200078e02ff */
[----:B------:R-:W-:Y:S01]  /*6310*/  SHF.R.S32.HI R83, RZ, 0x18, R83 ;  /* 0x00000018ff537819 */ /* 0x000fe20000011453 */
[----:B------:R-:W-:Y:S01]  /*6320*/  IMAD R33, R78, R37, RZ ;  /* 0x000000254e217224 */ /* 0x000fe200078e02ff */
[----:B------:R-:W-:Y:S01]  /*6330*/  SHF.R.S32.HI R85, RZ, 0x18, R85 ;  /* 0x00000018ff557819 */ /* 0x000fe20000011455 */
[----:B------:R-:W-:Y:S01]  /*6340*/  IMAD R35, R86, R82, R35 ;  /* 0x0000005256237224 */ /* 0x000fe200078e0223 */
[----:B------:R-:W-:Y:S01]  /*6350*/  PRMT R84, R93, 0x8880, RZ ;  /* 0x000088805d547816 */ /* 0x000fe200000000ff */
[----:B------:R-:W-:Y:S01]  /*6360*/  IMAD R34, R78, R38, RZ ;  /* 0x000000264e227224 */ /* 0x000fe200078e02ff */
[----:B------:R-:W-:Y:S01]  /*6370*/  SHF.L.U32 R86, R96, 0x10, RZ ;  /* 0x0000001060567819 */ /* 0x000fe200000006ff */
[----:B------:R-:W-:Y:S01]  /*6380*/  IMAD R32, R81, R82, R32 ;  /* 0x0000005251207224 */ /* 0x000fe200078e0220 */
[----:B------:R-:W-:Y:S01]  /*6390*/  SHF.R.S32.HI R81, RZ, 0x18, R92 ;  /* 0x00000018ff517819 */ /* 0x000fe2000001145c */
[C---:B------:R-:W-:Y:S01]  /*63a0*/  IMAD R39, R78.reuse, R39, RZ ;  /* 0x000000274e277224 */ /* 0x040fe200078e02ff */
[----:B------:R-:W-:Y:S01]  /*63b0*/  I2IP.S8.S32.SAT R115, R35, R30, RZ ;  /* 0x0000001e23737239 */ /* 0x000fe200000014ff */
[-C--:B------:R-:W-:Y:S02]  /*63c0*/  IMAD R33, R83, R82.reuse, R33 ;  /* 0x0000005253217224 */ /* 0x080fe400078e0221 */
[----:B------:R-:W-:Y:S01]  /*63d0*/  IMAD R34, R85, R82, R34 ;  /* 0x0000005255227224 */ /* 0x000fe200078e0222 */
[----:B------:R-:W-:Y:S01]  /*63e0*/  I2IP.S8.S32.SAT R115, R29, R28, R115 ;  /* 0x0000001c1d737239 */ /* 0x000fe20000001473 */
[C---:B------:R-:W-:Y:S01]  /*63f0*/  IMAD.U32 R83, R93.reuse, 0x10000, RZ ;  /* 0x000100005d537824 */ /* 0x040fe200078e00ff */
[----:B------:R-:W-:Y:S01]  /*6400*/  SHF.L.U32 R85, R93, 0x8, RZ ;  /* 0x000000085d557819 */ /* 0x000fe200000006ff */
[----:B------:R-:W-:Y:S01]  /*6410*/  IMAD R39, R81, R82, R39 ;  /* 0x0000005251277224 */ /* 0x000fe200078e0227 */
[----:B------:R-:W-:Y:S01]  /*6420*/  MOV R81, R84 ;  /* 0x0000005400517202 */ /* 0x000fe20000000f00 */
[C---:B------:R-:W-:Y:S01]  /*6430*/  IMAD R36, R78.reuse, R40, RZ ;  /* 0x000000284e247224 */ /* 0x040fe200078e02ff */
[----:B------:R-:W-:Y:S01]  /*6440*/  SHF.R.S32.HI R83, RZ, 0x18, R83 ;  /* 0x00000018ff537819 */ /* 0x000fe20000011453 */
[C---:B------:R-:W-:Y:S01]  /*6450*/  IMAD R37, R78.reuse, R41, RZ ;  /* 0x000000294e257224 */ /* 0x040fe200078e02ff */
[----:B------:R-:W-:Y:S01]  /*6460*/  SHF.R.S32.HI R85, RZ, 0x18, R85 ;  /* 0x00000018ff557819 */ /* 0x000fe20000011455 */
[C---:B------:R-:W-:Y:S01]  /*6470*/  IMAD R38, R78.reuse, R42, RZ ;  /* 0x0000002a4e267224 */ /* 0x040fe200078e02ff */
[----:B------:R1:W-:Y:S01]  /*6480*/  STS.128 [R172+0x8200], R112 ;  /* 0x00820070ac007388 */ /* 0x0003e20000000c00 */
[----:B------:R-:W-:Y:S01]  /*6490*/  IMAD R36, R81, R82, R36 ;  /* 0x0000005251247224 */ /* 0x000fe200078e0224 */
[----:B------:R-:W-:Y:S01]  /*64a0*/  I2IP.S8.S32.SAT R120, R39, R34, RZ ;  /* 0x0000002227787239 */ /* 0x000fe200000014ff */
[-C--:B------:R-:W-:Y:S01]  /*64b0*/  IMAD R37, R83, R82.reuse, R37 ;  /* 0x0000005253257224 */ /* 0x080fe200078e0225 */
[----:B------:R-:W-:Y:S01]  /*64c0*/  SHF.R.S32.HI R84, RZ, 0x18, R93 ;  /* 0x00000018ff547819 */ /* 0x000fe2000001145d */
[----:B------:R-:W-:Y:S01]  /*64d0*/  IMAD R43, R78, R43, RZ ;  /* 0x0000002b4e2b7224 */ /* 0x000fe200078e02ff */
[C---:B------:R-:W-:Y:S01]  /*64e0*/  SHF.L.U32 R83, R94.reuse, 0x10, RZ ;  /* 0x000000105e537819 */ /* 0x040fe200000006ff */
[----:B------:R-:W-:Y:S01]  /*64f0*/  IMAD R38, R85, R82, R38 ;  /* 0x0000005255267224 */ /* 0x000fe200078e0226 */
[----:B------:R-:W-:Y:S01]  /*6500*/  PRMT R81, R94, 0x8880, RZ ;  /* 0x000088805e517816 */ /* 0x000fe200000000ff */
[----:B------:R-:W-:Y:S01]  /*6510*/  IMAD R40, R78, R44, RZ ;  /* 0x0000002c4e287224 */ /* 0x000fe200078e02ff */
[----:B------:R-:W-:Y:S01]  /*6520*/  SHF.L.U32 R85, R94, 0x8, RZ ;  /* 0x000000085e557819 */ /* 0x000fe200000006ff */
[----:B------:R-:W-:Y:S01]  /*6530*/  IMAD R41, R78, R45, RZ ;  /* 0x0000002d4e297224 */ /* 0x000fe200078e02ff */
[----:B------:R-:W-:Y:S01]  /*6540*/  SHF.R.S32.HI R83, RZ, 0x18, R83 ;  /* 0x00000018ff537819 */ /* 0x000fe20000011453 */
[----:B------:R-:W-:Y:S01]  /*6550*/  IMAD R43, R84, R82, R43 ;  /* 0x00000052542b7224 */ /* 0x000fe200078e022b */
[----:B------:R-:W-:Y:S01]  /*6560*/  SHF.R.S32.HI R85, RZ, 0x18, R85 ;  /* 0x00000018ff557819 */ /* 0x000fe20000011455 */
[C---:B------:R-:W-:Y:S01]  /*6570*/  IMAD R42, R78.reuse, R46, RZ ;  /* 0x0000002e4e2a7224 */ /* 0x040fe200078e02ff */
[----:B------:R-:W-:Y:S01]  /*6580*/  I2IP.S8.S32.SAT R120, R33, R32, R120 ;  /* 0x0000002021787239 */ /* 0x000fe20000001478 */
[----:B------:R-:W-:Y:S01]  /*6590*/  IMAD R40, R81, R82, R40 ;  /* 0x0000005251287224 */ /* 0x000fe200078e0228 */
[----:B------:R-:W-:Y:S01]  /*65a0*/  SHF.R.S32.HI R84, RZ, 0x18, R94 ;  /* 0x00000018ff547819 */ /* 0x000fe2000001145e */
[----:B------:R-:W-:Y:S01]  /*65b0*/  IMAD R47, R78, R47, RZ ;  /* 0x0000002f4e2f7224 */ /* 0x000fe200078e02ff */
[----:B------:R-:W-:Y:S01]  /*65c0*/  I2IP.S8.S32.SAT R121, R43, R38, RZ ;  /* 0x000000262b797239 */ /* 0x000fe200000014ff */
[-C--:B------:R-:W-:Y:S01]  /*65d0*/  IMAD R41, R83, R82.reuse, R41 ;  /* 0x0000005253297224 */ /* 0x080fe200078e0229 */
[----:B------:R-:W-:Y:S01]  /*65e0*/  PRMT R81, R95, 0x8880, RZ ;  /* 0x000088805f517816 */ /* 0x000fe200000000ff */
[-C--:B------:R-:W-:Y:S01]  /*65f0*/  IMAD R42, R85, R82.reuse, R42 ;  /* 0x00000052552a7224 */ /* 0x080fe200078e022a */
[----:B------:R-:W-:Y:S01]  /*6600*/  SHF.L.U32 R83, R95, 0x10, RZ ;  /* 0x000000105f537819 */ /* 0x000fe200000006ff */
[----:B------:R-:W-:Y:S01]  /*6610*/  IMAD R47, R84, R82, R47 ;  /* 0x00000052542f7224 */ /* 0x000fe200078e022f */
[----:B------:R-:W-:Y:S01]  /*6620*/  I2IP.S8.S32.SAT R121, R37, R36, R121 ;  /* 0x0000002425797239 */ /* 0x000fe20000001479 */
[C---:B------:R-:W-:Y:S01]  /*6630*/  IMAD R44, R78.reuse, R48, RZ ;  /* 0x000000304e2c7224 */ /* 0x040fe200078e02ff */
[----:B------:R-:W-:Y:S01]  /*6640*/  SHF.R.S32.HI R83, RZ, 0x18, R83 ;  /* 0x00000018ff537819 */ /* 0x000fe20000011453 */
[----:B------:R-:W-:Y:S01]  /*6650*/  IMAD.SHL.U32 R84, R95, 0x100, RZ ;  /* 0x000001005f547824 */ /* 0x000fe200078e00ff */
[----:B------:R-:W-:Y:S01]  /*6660*/  I2IP.S8.S32.SAT R122, R47, R42, RZ ;  /* 0x0000002a2f7a7239 */ /* 0x000fe200000014ff */
[----:B------:R-:W-:Y:S01]  /*6670*/  IMAD R45, R78, R49, RZ ;  /* 0x000000314e2d7224 */ /* 0x000fe200078e02ff */
[----:B------:R-:W-:Y:S01]  /*6680*/  PRMT R85, R96, 0x8880, RZ ;  /* 0x0000888060557816 */ /* 0x000fe200000000ff */
[----:B------:R-:W-:Y:S01]  /*6690*/  IMAD R44, R81, R82, R44 ;  /* 0x00000052512c7224 */ /* 0x000fe200078e022c */
[----:B------:R-:W-:Y:S01]  /*66a0*/  SHF.R.S32.HI R81, RZ, 0x18, R84 ;  /* 0x00000018ff517819 */ /* 0x000fe20000011454 */
[C---:B------:R-:W-:Y:S01]  /*66b0*/  IMAD R46, R78.reuse, R50, RZ ;  /* 0x000000324e2e7224 */ /* 0x040fe200078e02ff */
[----:B------:R-:W-:Y:S01]  /*66c0*/  I2IP.S8.S32.SAT R122, R41, R40, R122 ;  /* 0x00000028297a7239 */ /* 0x000fe2000000147a */
[----:B------:R-:W-:Y:S01]  /*66d0*/  IMAD R45, R83, R82, R45 ;  /* 0x00000052532d7224 */ /* 0x000fe200078e022d */
[----:B------:R-:W-:Y:S01]  /*66e0*/  SHF.R.S32.HI R83, RZ, 0x18, R95 ;  /* 0x00000018ff537819 */ /* 0x000fe2000001145f */
[----:B------:R-:W-:Y:S01]  /*66f0*/  IMAD R51, R78, R51, RZ ;  /* 0x000000334e337224 */ /* 0x000fe200078e02ff */
[----:B------:R-:W-:Y:S01]  /*6700*/  SHF.L.U32 R84, R96, 0x8, RZ ;  /* 0x0000000860547819 */ /* 0x000fe200000006ff */
[C---:B------:R-:W-:Y:S02]  /*6710*/  IMAD R48, R78.reuse, R52, RZ ;  /* 0x000000344e307224 */ /* 0x040fe400078e02ff */
[-C--:B------:R-:W-:Y:S01]  /*6720*/  IMAD R46, R81, R82.reuse, R46 ;  /* 0x00000052512e7224 */ /* 0x080fe200078e022e */
[----:B------:R-:W-:Y:S01]  /*6730*/  SHF.R.S32.HI R81, RZ, 0x18, R86 ;  /* 0x00000018ff517819 */ /* 0x000fe20000011456 */
[C---:B------:R-:W-:Y:S01]  /*6740*/  IMAD R49, R78.reuse, R53, RZ ;  /* 0x000000354e317224 */ /* 0x040fe200078e02ff */
[----:B------:R-:W-:Y:S01]  /*6750*/  SHF.R.S32.HI R86, RZ, 0x18, R99 ;  /* 0x00000018ff567819 */ /* 0x000fe20000011463 */
[----:B------:R-:W-:Y:S01]  /*6760*/  IMAD R51, R83, R82, R51 ;  /* 0x0000005253337224 */ /* 0x000fe200078e0233 */
[----:B------:R-:W-:Y:S01]  /*6770*/  SHF.R.S32.HI R83, RZ, 0x18, R84 ;  /* 0x00000018ff537819 */ /* 0x000fe20000011454 */
[C---:B------:R-:W-:Y:S01]  /*6780*/  IMAD R50, R78.reuse, R54, RZ ;  /* 0x000000364e327224 */ /* 0x040fe200078e02ff */
[----:B------:R-:W-:Y:S01]  /*6790*/  SHF.R.S32.HI R84, RZ, 0x18, R96 ;  /* 0x00000018ff547819 */ /* 0x000fe20000011460 */
[----:B------:R-:W-:Y:S01]  /*67a0*/  IMAD R48, R85, R82, R48 ;  /* 0x0000005255307224 */ /* 0x000fe200078e0230 */
[----:B------:R-:W-:Y:S01]  /*67b0*/  I2IP.S8.S32.SAT R123, R51, R46, RZ ;  /* 0x0000002e337b7239 */ /* 0x000fe200000014ff */
[C---:B------:R-:W-:Y:S01]  /*67c0*/  IMAD R55, R78.reuse, R55, RZ ;  /* 0x000000374e377224 */ /* 0x040fe200078e02ff */
[----:B------:R-:W-:Y:S01]  /*67d0*/  SHF.L.U32 R85, R97, 0x10, RZ ;  /* 0x0000001061557819 */ /* 0x000fe200000006ff */
[----:B------:R-:W-:Y:S01]  /*67e0*/  IMAD R49, R81, R82, R49 ;  /* 0x0000005251317224 */ /* 0x000fe200078e0231 */
[----:B------:R-:W-:Y:S01]  /*67f0*/  PRMT R81, R97, 0x8880, RZ ;  /* 0x0000888061517816 */ /* 0x000fe200000000ff */
[----:B------:R-:W-:Y:S01]  /*6800*/  IMAD R52, R78, R56, RZ ;  /* 0x000000384e347224 */ /* 0x000fe200078e02ff */
[----:B------:R-:W-:Y:S01]  /*6810*/  I2IP.S8.S32.SAT R123, R45, R44, R123 ;  /* 0x0000002c2d7b7239 */ /* 0x000fe2000000147b */
[-C--:B------:R-:W-:Y:S01]  /*6820*/  IMAD R50, R83, R82.reuse, R50 ;  /* 0x0000005253327224 */ /* 0x080fe200078e0232 */
[----:B------:R-:W-:Y:S01]  /*6830*/  SHF.R.S32.HI R83, RZ, 0x18, R85 ;  /* 0x00000018ff537819 */ /* 0x000fe20000011455 */
[-C--:B------:R-:W-:Y:S01]  /*6840*/  IMAD R55, R84, R82.reuse, R55 ;  /* 0x0000005254377224 */ /* 0x080fe200078e0237 */
[----:B------:R-:W-:Y:S01]  /*6850*/  PRMT R85, R98, 0x8880, RZ ;  /* 0x0000888062557816 */ /* 0x000fe200000000ff */
[----:B------:R-:W-:Y:S01]  /*6860*/  IMAD R52, R81, R82, R52 ;  /* 0x0000005251347224 */ /* 0x000fe200078e0234 */
[----:B------:R-:W-:Y:S01]  /*6870*/  SHF.L.U32 R81, R97, 0x8, RZ ;  /* 0x0000000861517819 */ /* 0x000fe200000006ff */
[C---:B------:R-:W-:Y:S01]  /*6880*/  IMAD R53, R78.reuse, R57, RZ ;  /* 0x000000394e357224 */ /* 0x040fe200078e02ff */
[----:B------:R1:W-:Y:S01]  /*6890*/  STS.128 [R171+0x8200], R120 ;  /* 0x00820078ab007388 */ /* 0x0003e20000000c00 */
[----:B------:R-:W-:Y:S01]  /*68a0*/  IMAD R54, R78, R58, RZ ;  /* 0x0000003a4e367224 */ /* 0x000fe200078e02ff */
[----:B------:R-:W-:Y:S01]  /*68b0*/  SHF.R.S32.HI R81, RZ, 0x18, R81 ;  /* 0x00000018ff517819 */ /* 0x000fe20000011451 */
[----:B------:R-:W-:Y:S01]  /*68c0*/  IMAD R53, R83, R82, R53 ;  /* 0x0000005253357224 */ /* 0x000fe200078e0235 */
[----:B------:R-:W-:Y:S01]  /*68d0*/  SHF.L.U32 R84, R98, 0x10, RZ ;  /* 0x0000001062547819 */ /* 0x000fe200000006ff */
[C---:B------:R-:W-:Y:S01]  /*68e0*/  IMAD R59, R78.reuse, R59, RZ ;  /* 0x0000003b4e3b7224 */ /* 0x040fe200078e02ff */
[----:B------:R-:W-:Y:S01]  /*68f0*/  SHF.R.S32.HI R83, RZ, 0x18, R97 ;  /* 0x00000018ff537819 */ /* 0x000fe20000011461 */
[C---:B------:R-:W-:Y:S01]  /*6900*/  IMAD R56, R78.reuse, R60, RZ ;  /* 0x0000003c4e387224 */ /* 0x040fe200078e02ff */
[----:B------:R-:W-:Y:S01]  /*6910*/  I2IP.S8.S32.SAT R124, R55, R50, RZ ;  /* 0x00000032377c7239 */ /* 0x000fe200000014ff */
[----:B------:R-:W-:Y:S01]  /*6920*/  IMAD R54, R81, R82, R54 ;  /* 0x0000005251367224 */ /* 0x000fe200078e0236 */
[----:B------:R-:W-:Y:S01]  /*6930*/  SHF.R.S32.HI R84, RZ, 0x18, R84 ;  /* 0x00000018ff547819 */ /* 0x000fe20000011454 */
[----:B------:R-:W-:Y:S01]  /*6940*/  IMAD R57, R78, R61, RZ ;  /* 0x0000003d4e397224 */ /* 0x000fe200078e02ff */
[----:B------:R-:W-:Y:S01]  /*6950*/  I2IP.S8.S32.SAT R124, R49, R48, R124 ;  /* 0x00000030317c7239 */ /* 0x000fe2000000147c */
[-C--:B------:R-:W-:Y:S01]  /*6960*/  IMAD R59, R83, R82.reuse, R59 ;  /* 0x00000052533b7224 */ /* 0x080fe200078e023b */
[----:B------:R-:W-:Y:S01]  /*6970*/  PRMT R83, R99, 0x8880, RZ ;  /* 0x0000888063537816 */ /* 0x000fe200000000ff */
[-C--:B------:R-:W-:Y:S01]  /*6980*/  IMAD R56, R85, R82.reuse, R56 ;  /* 0x0000005255387224 */ /* 0x080fe200078e0238 */
[----:B------:R-:W-:Y:S01]  /*6990*/  SHF.R.S32.HI R81, RZ, 0x18, R98 ;  /* 0x00000018ff517819 */ /* 0x000fe20000011462 */
[----:B------:R-:W-:Y:S01]  /*69a0*/  IMAD R57, R84, R82, R57 ;  /* 0x0000005254397224 */ /* 0x000fe200078e0239 */
[----:B------:R-:W-:Y:S01]  /*69b0*/  I2IP.S8.S32.SAT R125, R59, R54, RZ ;  /* 0x000000363b7d7239 */ /* 0x000fe200000014ff */
[C---:B------:R-:W-:Y:S01]  /*69c0*/  IMAD R58, R78.reuse, R62, RZ ;  /* 0x0000003e4e3a7224 */ /* 0x040fe200078e02ff */
[C---:B------:R-:W-:Y:S01]  /*69d0*/  SHF.L.U32 R85, R99.reuse, 0x8, RZ ;  /* 0x0000000863557819 */ /* 0x040fe200000006ff */
[----:B------:R-:W-:Y:S01]  /*69e0*/  IMAD.U32 R84, R99, 0x10000, RZ ;  /* 0x0001000063547824 */ /* 0x000fe200078e00ff */
[----:B------:R-:W-:Y:S01]  /*69f0*/  I2IP.S8.S32.SAT R125, R53, R52, R125 ;  /* 0x00000034357d7239 */ /* 0x000fe2000000147d */
[C---:B------:R-:W-:Y:S01]  /*6a00*/  IMAD R63, R78.reuse, R63, RZ ;  /* 0x0000003f4e3f7224 */ /* 0x040fe200078e02ff */
[----:B------:R-:W-:Y:S01]  /*6a10*/  SHF.R.S32.HI R85, RZ, 0x18, R85 ;  /* 0x00000018ff557819 */ /* 0x000fe20000011455 */
[C---:B------:R-:W-:Y:S01]  /*6a20*/  IMAD R60, R78.reuse, R64, RZ ;  /* 0x000000404e3c7224 */ /* 0x040fe200078e02ff */
[----:B------:R-:W-:Y:S01]  /*6a30*/  SHF.R.S32.HI R84, RZ, 0x18, R84 ;  /* 0x00000018ff547819 */ /* 0x000fe20000011454 */
[-C--:B------:R-:W-:Y:S02]  /*6a40*/  IMAD R58, R87, R82.reuse, R58 ;  /* 0x00000052573a7224 */ /* 0x080fe400078e023a */
[C---:B------:R-:W-:Y:S02]  /*6a50*/  IMAD R61, R78.reuse, R65, RZ ;  /* 0x000000414e3d7224 */ /* 0x040fe400078e02ff */
[-C--:B------:R-:W-:Y:S02]  /*6a60*/  IMAD R63, R81, R82.reuse, R63 ;  /* 0x00000052513f7224 */ /* 0x080fe400078e023f */
[----:B------:R-:W-:Y:S02]  /*6a70*/  IMAD R60, R83, R82, R60 ;  /* 0x00000052533c7224 */ /* 0x000fe400078e023c */
[----:B------:R-:W-:Y:S01]  /*6a80*/  IMAD R62, R78, R66, RZ ;  /* 0x000000424e3e7224 */ /* 0x000fe200078e02ff */
[----:B------:R-:W-:Y:S01]  /*6a90*/  I2IP.S8.S32.SAT R126, R63, R58, RZ ;  /* 0x0000003a3f7e7239 */ /* 0x000fe200000014ff */
[----:B------:R-:W-:Y:S02]  /*6aa0*/  IMAD R61, R84, R82, R61 ;  /* 0x00000052543d7224 */ /* 0x000fe400078e023d */
[----:B------:R-:W-:Y:S01]  /*6ab0*/  IMAD R67, R78, R67, RZ ;  /* 0x000000434e437224 */ /* 0x000fe200078e02ff */
[----:B------:R-:W-:Y:S01]  /*6ac0*/  I2IP.S8.S32.SAT R126, R57, R56, R126 ;  /* 0x00000038397e7239 */ /* 0x000fe2000000147e */
[-C--:B------:R-:W-:Y:S02]  /*6ad0*/  IMAD R62, R85, R82.reuse, R62 ;  /* 0x00000052553e7224 */ /* 0x080fe400078e023e */
[----:B------:R-:W-:Y:S05]  /*6ae0*/  IMAD R67, R86, R82, R67 ;  /* 0x0000005256437224 */ /* 0x000fea00078e0243 */
[----:B------:R-:W-:Y:S04]  /*6af0*/  I2IP.S8.S32.SAT R127, R67, R62, RZ ;  /* 0x0000003e437f7239 */ /* 0x000fe800000014ff */
[----:B------:R-:W-:Y:S05]  /*6b00*/  I2IP.S8.S32.SAT R127, R61, R60, R127 ;  /* 0x0000003c3d7f7239 */ /* 0x000fea000000147f */
[----:B------:R1:W-:Y:S01]  /*6b10*/  STS.128 [R170+0x8200], R124 ;  /* 0x0082007caa007388 */ /* 0x0003e20000000c00 */
[----:B------:R-:W-:Y:S01]  /*6b20*/  @!PT LDS RZ, [RZ] ;  /* 0x00000000fffff984 */ /* 0x000fe20000000800 */
[----:B------:R-:W-:Y:S01]  /*6b30*/  @!PT LDS RZ, [RZ] ;  /* 0x00000000fffff984 */ /* 0x000fe20000000800 */
[----:B------:R-:W-:Y:S01]  /*6b40*/  @!PT LDS RZ, [RZ] ;  /* 0x00000000fffff984 */ /* 0x000fe20000000800 */
[----:B------:R-:W-:Y:S01]  /*6b50*/  @!PT LDS RZ, [RZ] ;  /* 0x00000000fffff984 */ /* 0x000fe20000000800 */
[----:B------:R2:W-:Y:S07]  /*6b60*/  MEMBAR.ALL.CTA ;  /* 0x0000000000007992 */ /* 0x0005ee0000008000 */
[----:B--2---:R-:W2:Y:S02]  /*6b70*/  FENCE.VIEW.ASYNC.S ;  /* 0x00000000000073c6 */ /* 0x004ea40000000000 */
[----:B--2---:R-:W-:Y:S06]  /*6b80*/  BAR.SYNC.DEFER_BLOCKING 0x1, 0x80 ;  /* 0x0042000000007b1d */ /* 0x004fec0000010000 */
[----:B------:R-:W-:Y:S05]  /*6b90*/  @P0 BRA `(.L_x_97) ;  /* 0x0000000000280947 */ /* 0x000fea0003800000 */
[----:B------:R-:W-:Y:S02]  /*6ba0*/  UIADD3 UR4, UPT, UPT, UR49, 0x8200, URZ ;  /* 0x0000820031047890 */ /* 0x000fe4000fffe0ff */
[----:B------:R-:W-:Y:S01]  /*6bb0*/  UIADD3 UR6, UP0, UPT, UR52, 0x680, URZ ;  /* 0x0000068034067890 */ /* 0x000fe2000ff1e0ff */
[----:B------:R-:W-:Y:S03]  /*6bc0*/  UMOV UR43, UR36 ;  /* 0x00000024002b7c82 */ /* 0x000fe60008000000 */
[----:B------:R-:W-:Y:S01]  /*6bd0*/  MOV R166, UR4 ;  /* 0x0000000400a67c02 */ /* 0x000fe20008000f00 */
[----:B------:R-:W-:Y:S03]  /*6be0*/  UIADD3.X UR7, UPT, UPT, URZ, UR53, URZ, UP0, !UPT ;  /* 0x00000035ff077290 */ /* 0x000fe600087fe4ff */
[----:B------:R-:W-:Y:S11]  /*6bf0*/  R2UR UR40, R166 ;  /* 0x00000000a62872ca */ /* 0x000ff600000e0000 */
[----:B------:R-:W-:Y:S02]  /*6c00*/  @!UPT UIADD3 URZ, UPT, UPT, URZ, URZ, URZ ;  /* 0x000000fffffff290 */ /* 0x000fe4000fffe0ff */
[----:B------:R2:W-:Y:S01]  /*6c10*/  UTMASTG.3D [UR40], [UR6] ;  /* 0x00000028060073b5 */ /* 0x0005e20008010000 */
[----:B------:R0:W-:Y:S01]  /*6c20*/  UTMACMDFLUSH ;  /* 0x00000000000079b7 */ /* 0x0001e20000000000 */
[----:B--2---:R-:W-:Y:S04]  /*6c30*/  DEPBAR.LE SB0, 0x1 ;  /* 0x000080400000791a */ /* 0x004fe80000000000 */
.L_x_97:
[----:B------:R-:W-:Y:S05]  /*6c40*/  BSYNC.RECONVERGENT B0 ;  /* 0x0000000000007941 */ /* 0x000fea0003800200 */
.L_x_96:
[----:B------:R-:W-:Y:S06]  /*6c50*/  BAR.SYNC.DEFER_BLOCKING 0x1, 0x80 ;  /* 0x0042000000007b1d */ /* 0x000fec0000010000 */
[----:B------:R-:W2:Y:S01]  /*6c60*/  @P6 SYNCS.PHASECHK.TRANS64.TRYWAIT P0, [R118+URZ+0x40], R119 ;  /* 0x00004077760065a7 */ /* 0x000ea200080011ff */
[----:B------:R-:W-:Y:S01]  /*6c70*/  BSSY B1, `(.L_x_98) ;  /* 0x0000023000017945 */ /* 0x000fe20003800000 */
[----:B--2---:R-:W-:Y:S03]  /*6c80*/  @P6 SEL R109, RZ, 0x1, !P0 ;  /* 0x00000001ff6d6807 */ /* 0x004fe60004000000 */
[----:B------:R-:W-:Y:S05]  /*6c90*/  @!P6 BRA `(.L_x_99) ;  /* 0x000000000080e947 */ /* 0x000fea0003800000 */
[----:B------:R-:W-:Y:S01]  /*6ca0*/  ISETP.NE.AND P1, PT, R110, RZ, PT ;  /* 0x000000ff6e00720c */ /* 0x000fe20003f25270 */
[----:B------:R-:W-:Y:S01]  /*6cb0*/  BSSY B0, `(.L_x_100) ;  /* 0x000000a000007945 */ /* 0x000fe20003800000 */
[----:B------:R-:W-:Y:S11]  /*6cc0*/  ISETP.NE.AND P0, PT, R109, RZ, PT ;  /* 0x000000ff6d00720c */ /* 0x000ff60003f05270 */
[----:B------:R-:W-:Y:S04]  /*6cd0*/  @P1 IMAD R5, R160, 0x2000, R111 ;  /* 0x00002000a0051824 */ /* 0x000fe800078e026f */
[--C-:B------:R-:W-:Y:S01]  /*6ce0*/  @P1 IMAD.IADD R4, R165, 0x1, R5.reuse ;  /* 0x00000001a5041824 */ /* 0x100fe200078e0205 */
[----:B------:R-:W-:Y:S01]  /*6cf0*/  @P1 IADD3 R2, PT, PT, R164, R5, RZ ;  /* 0x00000005a4021210 */ /* 0x000fe20007ffe0ff */
[----:B------:R-:W-:Y:S01]  /*6d00*/  @P1 IMAD.IADD R0, R116, 0x1, R5 ;  /* 0x0000000174001824 */ /* 0x000fe200078e0205 */
[----:B------:R-:W-:Y:S06]  /*6d10*/  @P0 BRA `(.L_x_101) ;  /* 0x00000000000c0947 */ /* 0x000fec0003800000 */
[----:B------:R-:W-:Y:S04]  /*6d20*/  SHF.L.U32 R3, R159, 0x1f, RZ ;  /* 0x0000001f9f037819 */ /* 0x000fe800000006ff */
[----:B------:R-:W2:Y:S02]  /*6d30*/  SYNCS.PHASECHK.TRANS64.TRYWAIT P0, [R118+URZ+0x40], R3 ;  /* 0x00004003760075a7 */ /* 0x000ea400080011ff */
[----:B--2---:R-:W-:Y:S05]  /*6d40*/  @!P0 BRA `(.L_x_102) ;  /* 0x0000004c00008947 */ /* 0x004fea0003800000 */
.L_x_101:
[----:B------:R-:W-:Y:S05]  /*6d50*/  BSYNC B0 ;  /* 0x0000000000007941 */ /* 0x000fea0003800000 */
.L_x_100:
[----:B------:R-:W-:Y:S01]  /*6d60*/  ISETP.NE.AND P0, PT, R110, RZ, PT ;  /* 0x000000ff6e00720c */ /* 0x000fe20003f05270 */
[----:B--2---:R-:W-:Y:S02]  /*6d70*/  VIADD R118, R118, 0x60 ;  /* 0x0000006076767836 */ /* 0x004fe40000000000 */
[----:B------:R-:W-:Y:S02]  /*6d80*/  IMAD.U32 R3, RZ, RZ, UR37 ;  /* 0x00000025ff037e24 */ /* 0x000fe4000f8e00ff */
[----:B------:R-:W-:Y:S03]  /*6d90*/  VIADD R160, R160, 0x1 ;  /* 0x00000001a0a07836 */ /* 0x000fe60000000000 */
[----:B------:R-:W-:Y:S05]  /*6da0*/  PRMT R3, R3, 0x654, R118 ;  /* 0x0000065403037816 */ /* 0x000fea0000000076 */
[----:B------:R2:W3:Y:S04]  /*6db0*/  @P0 LDS.128 R100, [R5+0x200] ;  /* 0x0002000005640984 */ /* 0x0004e80000000c00 */
[----:B------:R2:W4:Y:S04]  /*6dc0*/  @P0 LDS.128 R88, [R4+0x200] ;  /* 0x0002000004580984 */ /* 0x0005280000000c00 */
        /* <DEDUP_REMOVED lines=9> */
[----:B------:R-:W-:Y:S02]  /*6e60*/  SEL R6, RZ, 0x1, P0 ;  /* 0x00000001ff067807 */ /* 0x000fe40000000000 */
[----:B------:R-:W-:Y:S02]  /*6e70*/  SEL R160, R160, RZ, P0 ;  /* 0x000000ffa0a07207 */ /* 0x000fe40000000000 */
[----:B------:R-:W-:Y:S01]  /*6e80*/  LOP3.LUT R159, R159, R6, RZ, 0x3c, !PT ;  /* 0x000000069f9f7212 */ /* 0x000fe200078e3cff */
[----:B-----5:R2:W-:Y:S06]  /*6e90*/  SYNCS.ARRIVE.TRANS64.RED.A1T0 RZ, [R3+URZ], RZ ;  /* 0x000000ff03ff79a7 */ /* 0x0205ec00081004ff */
.L_x_99:
[----:B------:R-:W-:Y:S05]  /*6ea0*/  BSYNC B1 ;  /* 0x0000000000017941 */ /* 0x000fea0003800000 */
.L_x_98:
[----:B--2---:R-:W-:Y:S05]  /*6eb0*/  VIADD R3, R80, 0x40 ;  /* 0x0000004050037836 */ /* 0x004fea0000000000 */
[----:B------:R-:W-:Y:S04]  /*6ec0*/  SHF.R.U32.HI R3, RZ, 0x15, R3 ;  /* 0x00000015ff037819 */ /* 0x000fe80000011603 */
[----:B------:R-:W-:Y:S11]  /*6ed0*/  LOP3.LUT P0, RZ, R3, 0x3, R154, 0x48, !PT ;  /* 0x0000000303ff7812 */ /* 0x000ff6000780489a */
[----:B------:R-:W-:Y:S02]  /*6ee0*/  @!UPT UIADD3 URZ, UPT, UPT, URZ, URZ, URZ ;  /* 0x000000fffffff290 */ /* 0x000fe4000fffe0ff */
[----:B------:R-:W-:Y:S05]  /*6ef0*/  @!P0 BRA `(.L_x_103) ;  /* 0x0000000000408947 */ /* 0x000fea0003800000 */
[----:B------:R-:W2:Y:S01]  /*6f00*/  LDCU.64 UR8, c[0x4][0x78] ;  /* 0x01000f00ff0877ac */ /* 0x000ea20008000a00 */
[----:B------:R-:W-:Y:S01]  /*6f10*/  MOV R3, 0x0 ;  /* 0x0000000000037802 */ /* 0x000fe20000000f00 */
[----:B------:R-:W-:Y:S02]  /*6f20*/  HFMA2 R12, -RZ, RZ, 0, 5.9604644775390625e-08 ;  /* 0x00000001ff0c7431 */ /* 0x000fe400000001ff */
[----:B------:R-:W-:Y:S02]  /*6f30*/  IMAD.MOV.U32 R8, RZ, RZ, 0x192 ;  /* 0x00000192ff087424 */ /* 0x000fe400078e00ff */
[----:B------:R-:W-:Y:S01]  /*6f40*/  IMAD.MOV.U32 R13, RZ, RZ, RZ ;  /* 0x000000ffff0d7224 */ /* 0x000fe200078e00ff */
[----:B------:R-:W5:Y:S01]  /*6f50*/  LDCU.64 UR6, c[0x4][0x80] ;  /* 0x01001000ff0677ac */ /* 0x000f620008000a00 */
[----:B------:R-:W1:Y:S01]  /*6f60*/  LDC.64 R2, c[0x4][R3] ;  /* 0x0100000003027b82 */ /* 0x000e620000000a00 */
[----:B------:R-:W3:Y:S01]  /*6f70*/  LDCU.64 UR4, c[0x4][0x18] ;  /* 0x01000300ff0477ac */ /* 0x000ee20008000a00 */
[----:B--2---:R-:W-:Y:S01]  /*6f80*/  MOV R5, UR9 ;  /* 0x0000000900057c02 */ /* 0x004fe20008000f00 */
[----:B------:R-:W-:Y:S01]  /*6f90*/  IMAD.U32 R4, RZ, RZ, UR8 ;  /* 0x00000008ff047e24 */ /* 0x000fe2000f8e00ff */
[----:B-----5:R-:W-:Y:S01]  /*6fa0*/  MOV R7, UR7 ;  /* 0x0000000700077c02 */ /* 0x020fe20008000f00 */
[----:B------:R-:W-:Y:S01]  /*6fb0*/  IMAD.U32 R6, RZ, RZ, UR6 ;  /* 0x00000006ff067e24 */ /* 0x000fe2000f8e00ff */
[----:B---3--:R-:W-:Y:S01]  /*6fc0*/  MOV R11, UR5 ;  /* 0x00000005000b7c02 */ /* 0x008fe20008000f00 */
[----:B------:R-:W-:Y:S02]  /*6fd0*/  IMAD.U32 R10, RZ, RZ, UR4 ;  /* 0x00000004ff0a7e24 */ /* 0x000fe4000f8e00ff */
[----:B------:R-:W-:Y:S07]  /*6fe0*/  LEPC R20, `(.L_x_103) ;  /* 0x000000001014794e */ /* 0x000fee0000000000 */
[----:B-1--4-:R-:W-:Y:S05]  /*6ff0*/  CALL.ABS.NOINC R2 ;  /* 0x0000000002007343 */ /* 0x012fea0003c00000 */
.L_x_103:
[----:B------:R-:W-:Y:S05]  /*7000*/  WARPSYNC.ALL ;  /* 0x0000000000007948 */ /* 0x000fea0003800000 */
[----:B------:R-:W-:Y:S01]  /*7010*/  R2UR UR4, R80 ;  /* 0x00000000500472ca */ /* 0x000fe200000e0000 */
[----:B------:R-:W-:Y:S01]  /*7020*/  BSSY.RECONVERGENT B0, `(.L_x_104) ;  /* 0x000011c000007945 */ /* 0x000fe20003800200 */
[C---:B---3--:R-:W-:Y:S02]  /*7030*/  PRMT R81, R100.reuse, 0x8880, RZ ;  /* 0x0000888064517816 */ /* 0x048fe400000000ff */
[C---:B------:R-:W-:Y:S02]  /*7040*/  SHF.L.U32 R84, R100.reuse, 0x8, RZ ;  /* 0x0000000864547819 */ /* 0x040fe400000006ff */
[----:B------:R-:W-:Y:S02]  /*7050*/  SHF.L.U32 R83, R100, 0x10, RZ ;  /* 0x0000001064537819 */ /* 0x000fe400000006ff */
[----:B------:R-:W-:Y:S02]  /*7060*/  SHF.R.S32.HI R84, RZ, 0x18, R84 ;  /* 0x00000018ff547819 */ /* 0x000fe40000011454 */
[----:B------:R-:W-:Y:S02]  /*7070*/  SHF.R.S32.HI R83, RZ, 0x18, R83 ;  /* 0x00000018ff537819 */ /* 0x000fe40000011453 */
[----:B------:R-:W-:Y:S01]  /*7080*/  ISETP.NE.AND P0, PT, R167, RZ, PT ;  /* 0x000000ffa700720c */ /* 0x000fe20003f05270 */
[----:B------:R-:W2:Y:S01]  /*7090*/  LDTM.x64 R4, tmem[UR4+0x40] ;  /* 0x00004004000479ee */ /* 0x000ea20008340000 */
[----:B------:R-:W-:Y:S01]  /*70a0*/  ISETP.NE.AND P6, PT, R117, RZ, PT ;  /* 0x000000ff7500720c */ /* 0x000fe20003fc5270 */
[C---:B--2---:R-:W-:Y:S02]  /*70b0*/  IMAD R0, R78.reuse, R4, RZ ;  /* 0x000000044e007224 */ /* 0x044fe400078e02ff */
[C---:B------:R-:W-:Y:S02]  /*70c0*/  IMAD R3, R78.reuse, R6, RZ ;  /* 0x000000064e037224 */ /* 0x040fe400078e02ff */
[C---:B------:R-:W-:Y:S02]  /*70d0*/  IMAD R4, R78.reuse, R8, RZ ;  /* 0x000000084e047224 */ /* 0x040fe400078e02ff */
[C---:B------:R-:W-:Y:S02]  /*70e0*/  IMAD R6, R78.reuse, R10, RZ ;  /* 0x0000000a4e067224 */ /* 0x040fe400078e02ff */
[C---:B------:R-:W-:Y:S02]  /*70f0*/  IMAD R2, R78.reuse, R5, RZ ;  /* 0x000000054e027224 */ /* 0x040fe400078e02ff */
[C---:B------:R-:W-:Y:S02]  /*7100*/  IMAD R8, R78.reuse, R12, RZ ;  /* 0x0000000c4e087224 */ /* 0x040fe400078e02ff */
[C---:B------:R-:W-:Y:S02]  /*7110*/  IMAD R10, R78.reuse, R14, RZ ;  /* 0x0000000e4e0a7224 */ /* 0x040fe400078e02ff */
[C---:B------:R-:W-:Y:S02]  /*7120*/  IMAD R5, R78.reuse, R9, RZ ;  /* 0x000000094e057224 */ /* 0x040fe400078e02ff */
[----:B------:R-:W-:Y:S01]  /*7130*/  IMAD R0, R81, R82, R0 ;  /* 0x0000005251007224 */ /* 0x000fe200078e0200 */
[----:B------:R-:W-:Y:S01]  /*7140*/  SHF.L.U32 R81, R101, 0x8, RZ ;  /* 0x0000000865517819 */ /* 0x000fe200000006ff */
[C---:B------:R-:W-:Y:S02]  /*7150*/  IMAD R12, R78.reuse, R16, RZ ;  /* 0x000000104e0c7224 */ /* 0x040fe400078e02ff */
[C---:B------:R-:W-:Y:S01]  /*7160*/  IMAD R14, R78.reuse, R18, RZ ;  /* 0x000000124e0e7224 */ /* 0x040fe200078e02ff */
[----:B------:R-:W-:Y:S01]  /*7170*/  SHF.R.S32.HI R81, RZ, 0x18, R81 ;  /* 0x00000018ff517819 */ /* 0x000fe20000011451 */
[C---:B------:R-:W-:Y:S02]  /*7180*/  IMAD R9, R78.reuse, R13, RZ ;  /* 0x0000000d4e097224 */ /* 0x040fe400078e02ff */
[C---:B------:R-:W-:Y:S02]  /*7190*/  IMAD R16, R78.reuse, R20, RZ ;  /* 0x000000144e107224 */ /* 0x040fe400078e02ff */
[C---:B------:R-:W-:Y:S02]  /*71a0*/  IMAD R18, R78.reuse, R22, RZ ;  /* 0x000000164e127224 */ /* 0x040fe400078e02ff */
[C---:B------:R-:W-:Y:S02]  /*71b0*/  IMAD R13, R78.reuse, R17, RZ ;  /* 0x000000114e0d7224 */ /* 0x040fe400078e02ff */
[C---:B------:R-:W-:Y:S02]  /*71c0*/  IMAD R20, R78.reuse, R24, RZ ;  /* 0x000000184e147224 */ /* 0x040fe400078e02ff */
[C---:B------:R-:W-:Y:S02]  /*71d0*/  IMAD R22, R78.reuse, R26, RZ ;  /* 0x0000001a4e167224 */ /* 0x040fe400078e02ff */
[----:B------:R-:W-:Y:S01]  /*71e0*/  IMAD R2, R83, R82, R2 ;  /* 0x0000005253027224 */ /* 0x000fe200078e0202 */
[----:B------:R-:W-:Y:S01]  /*71f0*/  SHF.R.S32.HI R83, RZ, 0x18, R101 ;  /* 0x00000018ff537819 */ /* 0x000fe20000011465 */
[C---:B------:R-:W-:Y:S02]  /*7200*/  IMAD R17, R78.reuse, R21, RZ ;  /* 0x000000154e117224 */ /* 0x040fe400078e02ff */
[C---:B------:R-:W-:Y:S02]  /*7210*/  IMAD R24, R78.reuse, R28, RZ ;  /* 0x0000001c4e187224 */ /* 0x040fe400078e02ff */
[C---:B------:R-:W-:Y:S02]  /*7220*/  IMAD R26, R78.reuse, R30, RZ ;  /* 0x0000001e4e1a7224 */ /* 0x040fe400078e02ff */
[C---:B------:R-:W-:Y:S02]  /*7230*/  IMAD R21, R78.reuse, R25, RZ ;  /* 0x000000194e157224 */ /* 0x040fe400078e02ff */
[C---:B------:R-:W-:Y:S02]  /*7240*/  IMAD R28, R78.reuse, R32, RZ ;  /* 0x000000204e1c7224 */ /* 0x040fe400078e02ff */
[----:B------:R-:W-:Y:S02]  /*7250*/  IMAD R30, R78, R34, RZ ;  /* 0x000000224e1e7224 */ /* 0x000fe400078e02ff */
[----:B------:R-:W-:Y:S02]  /*7260*/  IMAD R3, R84, R82, R3 ;  /* 0x0000005254037224 */ /* 0x000fe400078e0203 */
[C---:B------:R-:W-:Y:S02]  /*7270*/  IMAD R25, R78.reuse, R29, RZ ;  /* 0x0000001d4e197224 */ /* 0x040fe400078e02ff */
        /* <DEDUP_REMOVED lines=14> */
[C---:B------:R-:W-:Y:S01]  /*7360*/  IMAD R60, R78.reuse, R64, RZ ;  /* 0x000000404e3c7224 */ /* 0x040fe200078e02ff */
[----:B------:R-:W-:Y:S01]  /*7370*/  SHF.R.S32.HI R64, RZ, 0x18, R100 ;  /* 0x00000018ff407819 */ /* 0x000fe20000011464 */
[C---:B------:R-:W-:Y:S02]  /*7380*/  IMAD R34, R78.reuse, R38, RZ ;  /* 0x000000264e227224 */ /* 0x040fe400078e02ff */
[C---:B------:R-:W-:Y:S02]  /*7390*/  IMAD R38, R78.reuse, R42, RZ ;  /* 0x0000002a4e267224 */ /* 0x040fe400078e02ff */
[C---:B------:R-:W-:Y:S02]  /*73a0*/  IMAD R57, R78.reuse, R61, RZ ;  /* 0x0000003d4e397224 */ /* 0x040fe400078e02ff */
[C---:B------:R-:W-:Y:S01]  /*73b0*/  IMAD R61, R78.reuse, R65, RZ ;  /* 0x000000414e3d7224 */ /* 0x040fe200078e02ff */
[C---:B------:R-:W-:Y:S01]  /*73c0*/  PRMT R65, R101.reuse, 0x8880, RZ ;  /* 0x0000888065417816 */ /* 0x040fe200000000ff */
[C---:B------:R-:W-:Y:S02]  /*73d0*/  IMAD R42, R78.reuse, R46, RZ ;  /* 0x0000002e4e2a7224 */ /* 0x040fe400078e02ff */
[C---:B------:R-:W-:Y:S02]  /*73e0*/  IMAD R46, R78.reuse, R50, RZ ;  /* 0x000000324e2e7224 */ /* 0x040fe400078e02ff */
[C---:B------:R-:W-:Y:S02]  /*73f0*/  IMAD R51, R78.reuse, R51, RZ ;  /* 0x000000334e337224 */ /* 0x040fe400078e02ff */
[C---:B------:R-:W-:Y:S02]  /*7400*/  IMAD R50, R78.reuse, R54, RZ ;  /* 0x000000364e327224 */ /* 0x040fe400078e02ff */
[C---:B------:R-:W-:Y:S02]  /*7410*/  IMAD R54, R78.reuse, R58, RZ ;  /* 0x0000003a4e367224 */ /* 0x040fe400078e02ff */
[C---:B------:R-:W-:Y:S02]  /*7420*/  IMAD R58, R78.reuse, R62, RZ ;  /* 0x0000003e4e3a7224 */ /* 0x040fe400078e02ff */
[C---:B------:R-:W-:Y:S01]  /*7430*/  IMAD R62, R78.reuse, R66, RZ ;  /* 0x000000424e3e7224 */ /* 0x040fe200078e02ff */
[----:B------:R-:W-:Y:S01]  /*7440*/  SHF.L.U32 R66, R101, 0x10, RZ ;  /* 0x0000001065427819 */ /* 0x000fe200000006ff */
[C---:B------:R-:W-:Y:S02]  /*7450*/  IMAD R7, R78.reuse, R7, RZ ;  /* 0x000000074e077224 */ /* 0x040fe400078e02ff */
[----:B------:R-:W-:Y:S01]  /*7460*/  IMAD R11, R78, R11, RZ ;  /* 0x0000000b4e0b7224 */ /* 0x000fe200078e02ff */
[----:B------:R-:W-:Y:S01]  /*7470*/  SHF.R.S32.HI R66, RZ, 0x18, R66 ;  /* 0x00000018ff427819 */ /* 0x000fe20000011442 */
[-C--:B------:R-:W-:Y:S01]  /*7480*/  IMAD R7, R64, R82.reuse, R7 ;  /* 0x0000005240077224 */ /* 0x080fe200078e0207 */
[C---:B------:R-:W-:Y:S01]  /*7490*/  PRMT R64, R102.reuse, 0x8880, RZ ;  /* 0x0000888066407816 */ /* 0x040fe200000000ff */
[-C--:B------:R-:W-:Y:S01]  /*74a0*/  IMAD R4, R65, R82.reuse, R4 ;  /* 0x0000005241047224 */ /* 0x080fe200078e0204 */
[----:B------:R-:W-:Y:S01]  /*74b0*/  SHF.L.U32 R65, R102, 0x10, RZ ;  /* 0x0000001066417819 */ /* 0x000fe200000006ff */
[-C--:B------:R-:W-:Y:S02]  /*74c0*/  IMAD R5, R66, R82.reuse, R5 ;  /* 0x0000005242057224 */ /* 0x080fe400078e0205 */
[-C--:B------:R-:W-:Y:S01]  /*74d0*/  IMAD R6, R81, R82.reuse, R6 ;  /* 0x0000005251067224 */ /* 0x080fe200078e0206 */
[----:B------:R-:W-:Y:S01]  /*74e0*/  I2IP.S8.S32.SAT R81, R7, R3, RZ ;  /* 0x0000000307517239 */ /* 0x000fe200000014ff */
[----:B------:R-:W-:Y:S01]  /*74f0*/  IMAD R11, R83, R82, R11 ;  /* 0x00000052530b7224 */ /* 0x000fe200078e020b */
[----:B------:R-:W-:Y:S01]  /*7500*/  SHF.L.U32 R7, R102, 0x8, RZ ;  /* 0x0000000866077819 */ /* 0x000fe200000006ff */
[C---:B------:R-:W-:Y:S01]  /*7510*/  IMAD R15, R78.reuse, R15, RZ ;  /* 0x0000000f4e0f7224 */ /* 0x040fe200078e02ff */
[----:B------:R-:W-:Y:S01]  /*7520*/  MOV R3, R64 ;  /* 0x0000004000037202 */ /* 0x000fe20000000f00 */
[C---:B------:R-:W-:Y:S01]  /*7530*/  IMAD R19, R78.reuse, R19, RZ ;  /* 0x000000134e137224 */ /* 0x040fe200078e02ff */
[----:B------:R-:W-:Y:S01]  /*7540*/  I2IP.S8.S32.SAT R11, R11, R6, RZ ;  /* 0x000000060b0b7239 */ /* 0x000fe200000014ff */
[C---:B------:R-:W-:Y:S01]  /*7550*/  IMAD R23, R78.reuse, R23, RZ ;  /* 0x000000174e177224 */ /* 0x040fe200078e02ff */
[----:B------:R-:W-:Y:S01]  /*7560*/  SHF.R.S32.HI R6, RZ, 0x18, R65 ;  /* 0x00000018ff067819 */ /* 0x000fe20000011441 */
[----:B------:R-:W-:Y:S01]  /*7570*/  IMAD R8, R3, R82, R8 ;  /* 0x0000005203087224 */ /* 0x000fe200078e0208 */
[----:B------:R-:W-:Y:S01]  /*7580*/  SHF.R.S32.HI R7, RZ, 0x18, R7 ;  /* 0x00000018ff077819 */ /* 0x000fe20000011407 */
[----:B------:R-:W-:Y:S01]  /*7590*/  IMAD R27, R78, R27, RZ ;  /* 0x0000001b4e1b7224 */ /* 0x000fe200078e02ff */
[----:B------:R-:W-:Y:S01]  /*75a0*/  I2IP.S8.S32.SAT R84, R2, R0, R81 ;  /* 0x0000000002547239 */ /* 0x000fe20000001451 */
[-C--:B------:R-:W-:Y:S01]  /*75b0*/  IMAD R9, R6, R82.reuse, R9 ;  /* 0x0000005206097224 */ /* 0x080fe200078e0209 */
[----:B------:R-:W-:Y:S01]  /*75c0*/  SHF.L.U32 R2, R103, 0x10, RZ ;  /* 0x0000001067027819 */ /* 0x000fe200000006ff */
[----:B------:R-:W-:Y:S01]  /*75d0*/  IMAD R10, R7, R82, R10 ;  /* 0x00000052070a7224 */ /* 0x000fe200078e020a */
[----:B------:R-:W-:Y:S01]  /*75e0*/  SHF.R.S32.HI R0, RZ, 0x18, R102 ;  /* 0x00000018ff007819 */ /* 0x000fe20000011466 */
[C---:B------:R-:W-:Y:S01]  /*75f0*/  IMAD R31, R78.reuse, R31, RZ ;  /* 0x0000001f4e1f7224 */ /* 0x040fe200078e02ff */
[----:B------:R-:W-:Y:S01]  /*7600*/  I2IP.S8.S32.SAT R85, R5, R4, R11 ;  /* 0x0000000405557239 */ /* 0x000fe2000000140b */
[----:B------:R-:W-:Y:S01]  /*7610*/  IMAD R35, R78, R35, RZ ;  /* 0x000000234e237224 */ /* 0x000fe200078e02ff */
[C---:B------:R-:W-:Y:S01]  /*7620*/  PRMT R3, R103.reuse, 0x8880, RZ ;  /* 0x0000888067037816 */ /* 0x040fe200000000ff */
[-C--:B------:R-:W-:Y:S01]  /*7630*/  IMAD R15, R0, R82.reuse, R15 ;  /* 0x00000052000f7224 */ /* 0x080fe200078e020f */
[----:B------:R-:W-:Y:S01]  /*7640*/  SHF.L.U32 R5, R103, 0x8, RZ ;  /* 0x0000000867057819 */ /* 0x000fe200000006ff */
[C---:B------:R-:W-:Y:S01]  /*7650*/  IMAD R39, R78.reuse, R39, RZ ;  /* 0x000000274e277224 */ /* 0x040fe200078e02ff */
[----:B------:R-:W-:Y:S01]  /*7660*/  SHF.R.S32.HI R2, RZ, 0x18, R2 ;  /* 0x00000018ff027819 */ /* 0x000fe20000011402 */
[-C--:B------:R-:W-:Y:S01]  /*7670*/  IMAD R12, R3, R82.reuse, R12 ;  /* 0x00000052030c7224 */ /* 0x080fe200078e020c */
[----:B------:R-:W-:Y:S01]  /*7680*/  SHF.R.S32.HI R5, RZ, 0x18, R5 ;  /* 0x00000018ff057819 */ /* 0x000fe20000011405 */
[----:B------:R-:W-:Y:S01]  /*7690*/  IMAD R43, R78, R43, RZ ;  /* 0x0000002b4e2b7224 */ /* 0x000fe200078e02ff */
[----:B------:R-:W-:Y:S01]  /*76a0*/  SHF.R.S32.HI R4, RZ, 0x18, R103 ;  /* 0x00000018ff047819 */ /* 0x000fe20000011467 */
[-C--:B------:R-:W-:Y:S01]  /*76b0*/  IMAD R13, R2, R82.reuse, R13 ;  /* 0x00000052020d7224 */ /* 0x080fe200078e020d */
[C---:B----4-:R-:W-:Y:S01]  /*76c0*/  SHF.L.U32 R0, R88.reuse, 0x10, RZ ;  /* 0x0000001058007819 */ /* 0x050fe200000006ff */
[-C--:B------:R-:W-:Y:S01]  /*76d0*/  IMAD R14, R5, R82.reuse, R14 ;  /* 0x00000052050e7224 */ /* 0x080fe200078e020e */
[C---:B------:R-:W-:Y:S01]  /*76e0*/  PRMT R3, R88.reuse, 0x8880, RZ ;  /* 0x0000888058037816 */ /* 0x040fe200000000ff */
[----:B------:R-:W-:Y:S01]  /*76f0*/  IMAD.SHL.U32 R2, R88, 0x100, RZ ;  /* 0x0000010058027824 */ /* 0x000fe200078e00ff */
[----:B------:R-:W-:Y:S01]  /*7700*/  SHF.R.S32.HI R0, RZ, 0x18, R0 ;  /* 0x00000018ff007819 */ /* 0x000fe20000011400 */
[-C--:B------:R-:W-:Y:S01]  /*7710*/  IMAD R19, R4, R82.reuse, R19 ;  /* 0x0000005204137224 */ /* 0x080fe200078e0213 */
[----:B------:R-:W-:Y:S01]  /*7720*/  SHF.L.U32 R4, R89, 0x10, RZ ;  /* 0x0000001059047819 */ /* 0x000fe200000006ff */
[-C--:B------:R-:W-:Y:S01]  /*7730*/  IMAD R16, R3, R82.reuse, R16 ;  /* 0x0000005203107224 */ /* 0x080fe200078e0210 */
[----:B------:R-:W-:Y:S01]  /*7740*/  SHF.R.S32.HI R5, RZ, 0x18, R2 ;  /* 0x00000018ff057819 */ /* 0x000fe20000011402 */
[-C--:B------:R-:W-:Y:S01]  /*7750*/  IMAD R17, R0, R82.reuse, R17 ;  /* 0x0000005200117224 */ /* 0x080fe200078e0211 */
[----:B------:R-:W-:Y:S01]  /*7760*/  SHF.R.S32.HI R0, RZ, 0x18, R88 ;  /* 0x00000018ff007819 */ /* 0x000fe20000011458 */
[----:B------:R-:W-:Y:S01]  /*7770*/  IMAD R47, R78, R47, RZ ;  /* 0x0000002f4e2f7224 */ /* 0x000fe200078e02ff */
[----:B------:R-:W-:Y:S01]  /*7780*/  PRMT R3, R89, 0x8880, RZ ;  /* 0x0000888059037816 */ /* 0x000fe200000000ff */
[-C--:B------:R-:W-:Y:S01]  /*7790*/  IMAD R18, R5, R82.reuse, R18 ;  /* 0x0000005205127224 */ /* 0x080fe200078e0212 */
[----:B------:R-:W-:Y:S01]  /*77a0*/  SHF.L.U32 R2, R89, 0x8, RZ ;  /* 0x0000000859027819 */ /* 0x000fe200000006ff */
[-C--:B------:R-:W-:Y:S01]  /*77b0*/  IMAD R23, R0, R82.reuse, R23 ;  /* 0x0000005200177224 */ /* 0x080fe200078e0217 */
[----:B------:R-:W-:Y:S01]  /*77c0*/  SHF.R.S32.HI R0, RZ, 0x18, R4 ;  /* 0x00000018ff007819 */ /* 0x000fe20000011404 */
[-C--:B------:R-:W-:Y:S01]  /*77d0*/  IMAD R20, R3, R82.reuse, R20 ;  /* 0x0000005203147224 */ /* 0x080fe200078e0214 */
[----:B------:R-:W-:Y:S01]  /*77e0*/  SHF.R.S32.HI R5, RZ, 0x18, R2 ;  /* 0x00000018ff057819 */ /* 0x000fe20000011402 */
[----:B------:R-:W-:Y:S01]  /*77f0*/  IMAD R55, R78, R55, RZ ;  /* 0x000000374e377224 */ /* 0x000fe200078e02ff */
[----:B------:R-:W-:Y:S01]  /*7800*/  SHF.R.S32.HI R2, RZ, 0x18, R89 ;  /* 0x00000018ff027819 */ /* 0x000fe20000011459 */
[-C--:B------:R-:W-:Y:S01]  /*7810*/  IMAD R21, R0, R82.reuse, R21 ;  /* 0x0000005200157224 */ /* 0x080fe200078e0215 */
[C---:B------:R-:W-:Y:S01]  /*7820*/  SHF.L.U32 R0, R90.reuse, 0x10, RZ ;  /* 0x000000105a007819 */ /* 0x040fe200000006ff */
[-C--:B------:R-:W-:Y:S01]  /*7830*/  IMAD R22, R5, R82.reuse, R22 ;  /* 0x0000005205167224 */ /* 0x080fe200078e0216 */
[----:B------:R-:W-:Y:S01]  /*7840*/  PRMT R3, R90, 0x8880, RZ ;  /* 0x000088805a037816 */ /* 0x000fe200000000ff */
        /* <DEDUP_REMOVED lines=9> */
[----:B------:R-:W-:Y:S01]  /*78e0*/  SHF.L.U32 R0, R91, 0x10, RZ ;  /* 0x000000105b007819 */ /* 0x000fe200000006ff */
[-C--:B------:R-:W-:Y:S01]  /*78f0*/  IMAD R26, R5, R82.reuse, R26 ;  /* 0x00000052051a7224 */ /* 0x080fe200078e021a */
[C---:B------:R-:W-:Y:S01]  /*7900*/  PRMT R3, R91.reuse, 0x8880, RZ ;  /* 0x000088805b037816 */ /* 0x040fe200000000ff */
[-C--:B------:R-:W-:Y:S01]  /*7910*/  IMAD R31, R2, R82.reuse, R31 ;  /* 0x00000052021f7224 */ /* 0x080fe200078e021f */
[----:B------:R-:W-:Y:S01]  /*7920*/  SHF.L.U32 R2, R91, 0x8, RZ ;  /* 0x000000085b027819 */ /* 0x000fe200000006ff */
[----:B------:R-:W-:Y:S01]  /*7930*/  IMAD R67, R78, R67, RZ ;  /* 0x000000434e437224 */ /* 0x000fe200078e02ff */
[----:B------:R-:W-:Y:S01]  /*7940*/  SHF.R.S32.HI R0, RZ, 0x18, R0 ;  /* 0x00000018ff007819 */ /* 0x000fe20000011400 */
[-C--:B------:R-:W-:Y:S01]  /*7950*/  IMAD R28, R3, R82.reuse, R28 ;  /* 0x00000052031c7224 */ /* 0x080fe200078e021c */
[----:B------:R-:W-:Y:S02]  /*7960*/  SHF.R.S32.HI R5, RZ, 0x18, R2 ;  /* 0x00000018ff057819 */ /* 0x000fe40000011402 */
[----:B------:R-:W-:Y:S01]  /*7970*/  SHF.R.S32.HI R2, RZ, 0x18, R91 ;  /* 0x00000018ff027819 */ /* 0x000fe2000001145b */
[-C--:B------:R-:W-:Y:S01]  /*7980*/  IMAD R29, R0, R82.reuse, R29 ;  /* 0x00000052001d7224 */ /* 0x080fe200078e021d */
[C---:B-1----:R-:W-:Y:S01]  /*7990*/  PRMT R3, R92.reuse, 0x8880, RZ ;  /* 0x000088805c037816 */ /* 0x042fe200000000ff */
[----:B------:R-:W-:Y:S01]  /*79a0*/  IMAD.U32 R0, R92, 0x10000, RZ ;  /* 0x000100005c007824 */ /* 0x000fe200078e00ff */
[----:B------:R-:W-:Y:S01]  /*79b0*/  SHF.L.U32 R4, R93, 0x10, RZ ;  /* 0x000000105d047819 */ /* 0x000fe200000006ff */
[----:B------:R-:W-:Y:S01]  /*79c0*/  IMAD R30, R5, R82, R30 ;  /* 0x00000052051e7224 */ /* 0x000fe200078e021e */
[----:B------:R-:W-:Y:S01]  /*79d0*/  I2IP.S8.S32.SAT R10, R15, R10, RZ ;  /* 0x0000000a0f0a7239 */ /* 0x000fe200000014ff */
[-C--:B------:R-:W-:Y:S01]  /*79e0*/  IMAD R35, R2, R82.reuse, R35 ;  /* 0x0000005202237224 */ /* 0x080fe200078e0223 */
[----:B------:R-:W-:Y:S01]  /*79f0*/  SHF.L.U32 R2, R92, 0x8, RZ ;  /* 0x000000085c027819 */ /* 0x000fe200000006ff */
[-C--:B------:R-:W-:Y:S01]  /*7a00*/  IMAD R32, R3, R82.reuse, R32 ;  /* 0x0000005203207224 */ /* 0x080fe200078e0220 */
[----:B------:R-:W-:Y:S02]  /*7a10*/  SHF.R.S32.HI R0, RZ, 0x18, R0 ;  /* 0x00000018ff007819 */ /* 0x000fe40000011400 */
[----:B------:R-:W-:Y:S02]  /*7a20*/  SHF.R.S32.HI R5, RZ, 0x18, R2 ;  /* 0x00000018ff057819 */ /* 0x000fe40000011402 */
[----:B------:R-:W-:Y:S01]  /*7a30*/  PRMT R3, R93, 0x8880, RZ ;  /* 0x000088805d037816 */ /* 0x000fe200000000ff */
[-C--:B------:R-:W-:Y:S01]  /*7a40*/  IMAD R33, R0, R82.reuse, R33 ;  /* 0x0000005200217224 */ /* 0x080fe200078e0221 */
[----:B------:R-:W-:Y:S01]  /*7a50*/  SHF.R.S32.HI R0, RZ, 0x18, R92 ;  /* 0x00000018ff007819 */ /* 0x000fe2000001145c */
[----:B------:R-:W-:Y:S01]  /*7a60*/  IMAD R34, R5, R82, R34 ;  /* 0x0000005205227224 */ /* 0x000fe200078e0222 */
[----:B------:R-:W-:Y:S02]  /*7a70*/  SHF.L.U32 R2, R93, 0x8, RZ ;  /* 0x000000085d027819 */ /* 0x000fe400000006ff */
[----:B------:R-:W-:Y:S01]  /*7a80*/  I2IP.S8.S32.SAT R14, R19, R14, RZ ;  /* 0x0000000e130e7239 */ /* 0x000fe200000014ff */
[-C--:B------:R-:W-:Y:S01]  /*7a90*/  IMAD R39, R0, R82.reuse, R39 ;  /* 0x0000005200277224 */ /* 0x080fe200078e0227 */
[----:B------:R-:W-:Y:S01]  /*7aa0*/  SHF.R.S32.HI R0, RZ, 0x18, R4 ;  /* 0x00000018ff007819 */ /* 0x000fe20000011404 */
[-C--:B------:R-:W-:Y:S01]  /*7ab0*/  IMAD R36, R3, R82.reuse, R36 ;  /* 0x0000005203247224 */ /* 0x080fe200078e0224 */
[----:B------:R-:W-:Y:S02]  /*7ac0*/  SHF.R.S32.HI R5, RZ, 0x18, R2 ;  /* 0x00000018ff057819 */ /* 0x000fe40000011402 */
[----:B------:R-:W-:Y:S01]  /*7ad0*/  SHF.L.U32 R2, R94, 0x10, RZ ;  /* 0x000000105e027819 */ /* 0x000fe200000006ff */
[-C--:B------:R-:W-:Y:S01]  /*7ae0*/  IMAD R37, R0, R82.reuse, R37 ;  /* 0x0000005200257224 */ /* 0x080fe200078e0225 */
[----:B------:R-:W-:Y:S01]  /*7af0*/  SHF.R.S32.HI R0, RZ, 0x18, R93 ;  /* 0x00000018ff007819 */ /* 0x000fe2000001145d */
[-C--:B------:R-:W-:Y:S01]  /*7b00*/  IMAD R38, R5, R82.reuse, R38 ;  /* 0x0000005205267224 */ /* 0x080fe200078e0226 */
[C---:B------:R-:W-:Y:S02]  /*7b10*/  PRMT R3, R94.reuse, 0x8880, RZ ;  /* 0x000088805e037816 */ /* 0x040fe400000000ff */
[----:B------:R-:W-:Y:S01]  /*7b20*/  SHF.L.U32 R5, R94, 0x8, RZ ;  /* 0x000000085e057819 */ /* 0x000fe200000006ff */
[-C--:B------:R-:W-:Y:S01]  /*7b30*/  IMAD R43, R0, R82.reuse, R43 ;  /* 0x00000052002b7224 */ /* 0x080fe200078e022b */
[----:B------:R-:W-:Y:S01]  /*7b40*/  SHF.R.S32.HI R2, RZ, 0x18, R2 ;  /* 0x00000018ff027819 */ /* 0x000fe20000011402 */
[-C--:B------:R-:W-:Y:S01]  /*7b50*/  IMAD R40, R3, R82.reuse, R40 ;  /* 0x0000005203287224 */ /* 0x080fe200078e0228 */
[----:B------:R-:W-:Y:S02]  /*7b60*/  SHF.R.S32.HI R5, RZ, 0x18, R5 ;  /* 0x00000018ff057819 */ /* 0x000fe40000011405 */
[----:B------:R-:W-:Y:S01]  /*7b70*/  SHF.R.S32.HI R4, RZ, 0x18, R94 ;  /* 0x00000018ff047819 */ /* 0x000fe2000001145e */
[-C--:B------:R-:W-:Y:S01]  /*7b80*/  IMAD R41, R2, R82.reuse, R41 ;  /* 0x0000005202297224 */ /* 0x080fe200078e0229 */
[----:B------:R-:W-:Y:S01]  /*7b90*/  SHF.L.U32 R0, R95, 0x10, RZ ;  /* 0x000000105f007819 */ /* 0x000fe200000006ff */
[-C--:B------:R-:W-:Y:S01]  /*7ba0*/  IMAD R42, R5, R82.reuse, R42 ;  /* 0x00000052052a7224 */ /* 0x080fe200078e022a */
[C---:B------:R-:W-:Y:S01]  /*7bb0*/  PRMT R3, R95.reuse, 0x8880, RZ ;  /* 0x000088805f037816 */ /* 0x040fe200000000ff */
[-C--:B------:R-:W-:Y:S01]  /*7bc0*/  IMAD R47, R4, R82.reuse, R47 ;  /* 0x00000052042f7224 */ /* 0x080fe200078e022f */
[----:B------:R-:W-:Y:S02]  /*7bd0*/  SHF.L.U32 R2, R95, 0x8, RZ ;  /* 0x000000085f027819 */ /* 0x000fe400000006ff */
[----:B------:R-:W-:Y:S01]  /*7be0*/  SHF.R.S32.HI R0, RZ, 0x18, R0 ;  /* 0x00000018ff007819 */ /* 0x000fe20000011400 */
[-C--:B------:R-:W-:Y:S01]  /*7bf0*/  IMAD R44, R3, R82.reuse, R44 ;  /* 0x00000052032c7224 */ /* 0x080fe200078e022c */
[----:B------:R-:W-:Y:S02]  /*7c00*/  SHF.R.S32.HI R5, RZ, 0x18, R2 ;  /* 0x00000018ff057819 */ /* 0x000fe40000011402 */
[----:B------:R-:W-:Y:S01]  /*7c10*/  SHF.R.S32.HI R2, RZ, 0x18, R95 ;  /* 0x00000018ff027819 */ /* 0x000fe2000001145f */
[-C--:B------:R-:W-:Y:S01]  /*7c20*/  IMAD R45, R0, R82.reuse, R45 ;  /* 0x00000052002d7224 */ /* 0x080fe200078e022d */
[----:B------:R-:W-:Y:S01]  /*7c30*/  PRMT R3, R96, 0x8880, RZ ;  /* 0x0000888060037816 */ /* 0x000fe200000000ff */
[-C--:B------:R-:W-:Y:S01]  /*7c40*/  IMAD R46, R5, R82.reuse, R46 ;  /* 0x00000052052e7224 */ /* 0x080fe200078e022e */
[C---:B------:R-:W-:Y:S01]  /*7c50*/  SHF.L.U32 R4, R97.reuse, 0x10, RZ ;  /* 0x0000001061047819 */ /* 0x040fe200000006ff */
[-C--:B------:R-:W-:Y:S01]  /*7c60*/  IMAD R51, R2, R82.reuse, R51 ;  /* 0x0000005202337224 */ /* 0x080fe200078e0233 */
[----:B------:R-:W-:Y:S01]  /*7c70*/  SHF.R.S32.HI R2, RZ, 0x18, R96 ;  /* 0x00000018ff027819 */ /* 0x000fe20000011460 */
[C---:B------:R-:W-:Y:S01]  /*7c80*/  IMAD.U32 R0, R96.reuse, 0x10000, RZ ;  /* 0x0001000060007824 */ /* 0x040fe200078e00ff */
[----:B------:R-:W-:Y:S01]  /*7c90*/  PRMT R5, R97, 0x8880, RZ ;  /* 0x0000888061057816 */ /* 0x000fe200000000ff */
[-C--:B------:R-:W-:Y:S01]  /*7ca0*/  IMAD R48, R3, R82.reuse, R48 ;  /* 0x0000005203307224 */ /* 0x080fe200078e0230 */
[----:B------:R-:W-:Y:S02]  /*7cb0*/  SHF.L.U32 R3, R96, 0x8, RZ ;  /* 0x0000000860037819 */ /* 0x000fe400000006ff */
[----:B------:R-:W-:Y:S02]  /*7cc0*/  SHF.R.S32.HI R0, RZ, 0x18, R0 ;  /* 0x00000018ff007819 */ /* 0x000fe40000011400 */
[----:B------:R-:W-:Y:S02]  /*7cd0*/  SHF.R.S32.HI R3, RZ, 0x18, R3 ;  /* 0x00000018ff037819 */ /* 0x000fe40000011403 */
[----:B------:R-:W-:Y:S01]  /*7ce0*/  SHF.R.S32.HI R4, RZ, 0x18, R4 ;  /* 0x00000018ff047819 */ /* 0x000fe20000011404 */
[-C--:B------:R-:W-:Y:S01]  /*7cf0*/  IMAD R49, R0, R82.reuse, R49 ;  /* 0x0000005200317224 */ /* 0x080fe200078e0231 */
[----:B------:R-:W-:Y:S01]  /*7d00*/  SHF.R.S32.HI R0, RZ, 0x18, R97 ;  /* 0x00000018ff007819 */ /* 0x000fe20000011461 */
[-C--:B------:R-:W-:Y:S01]  /*7d10*/  IMAD R50, R3, R82.reuse, R50 ;  /* 0x0000005203327224 */ /* 0x080fe200078e0232 */
[----:B------:R-:W-:Y:S01]  /*7d20*/  SHF.L.U32 R3, R97, 0x8, RZ ;  /* 0x0000000861037819 */ /* 0x000fe200000006ff */
[-C--:B------:R-:W-:Y:S01]  /*7d30*/  IMAD R55, R2, R82.reuse, R55 ;  /* 0x0000005202377224 */ /* 0x080fe200078e0237 */
        /* <DEDUP_REMOVED lines=8> */
[----:B------:R-:W-:Y:S01]  /*7dc0*/  IMAD R59, R0, R82, R59 ;  /* 0x00000052003b7224 */ /* 0x000fe200078e023b */
[----:B------:R-:W-:Y:S01]  /*7dd0*/  I2IP.S8.S32.SAT R18, R23, R18, RZ ;  /* 0x0000001217127239 */ /* 0x000fe200000014ff */
[----:B------:R-:W-:Y:S01]  /*7de0*/  IMAD R56, R5, R82, R56 ;  /* 0x0000005205387224 */ /* 0x000fe200078e0238 */
[----:B------:R-:W-:Y:S01]  /*7df0*/  I2IP.S8.S32.SAT R86, R9, R8, R10 ;  /* 0x0000000809567239 */ /* 0x000fe2000000140a */
[----:B------:R-:W-:Y:S01]  /*7e00*/  IMAD R57, R2, R82, R57 ;  /* 0x0000005202397224 */ /* 0x000fe200078e0239 */
[----:B------:R-:W-:Y:S02]  /*7e10*/  I2IP.S8.S32.SAT R87, R13, R12, R14 ;  /* 0x0000000c0d577239 */ /* 0x000fe4000000140e */
[----:B------:R-:W-:Y:S02]  /*7e20*/  SHF.R.S32.HI R7, RZ, 0x18, R7 ;  /* 0x00000018ff077819 */ /* 0x000fe40000011407 */
[----:B------:R-:W-:Y:S01]  /*7e30*/  SHF.L.U32 R2, R99, 0x10, RZ ;  /* 0x0000001063027819 */ /* 0x000fe200000006ff */
[----:B------:R1:W-:Y:S01]  /*7e40*/  STS.128 [R153+UR49+0xa200], R84 ;  /* 0x00a2005499007988 */ /* 0x0003e20008000c31 */
[----:B------:R-:W-:Y:S01]  /*7e50*/  SHF.R.S32.HI R0, RZ, 0x18, R98 ;  /* 0x00000018ff007819 */ /* 0x000fe20000011462 */
[----:B------:R-:W-:Y:S01]  /*7e60*/  IMAD R58, R7, R82, R58 ;  /* 0x00000052073a7224 */ /* 0x000fe200078e023a */
[----:B------:R-:W-:Y:S02]  /*7e70*/  I2IP.S8.S32.SAT R16, R17, R16, R18 ;  /* 0x0000001011107239 */ /* 0x000fe40000001412 */
[----:B------:R-:W-:Y:S01]  /*7e80*/  I2IP.S8.S32.SAT R17, R27, R22, RZ ;  /* 0x000000161b117239 */ /* 0x000fe200000014ff */
[----:B------:R-:W-:Y:S01]  /*7e90*/  IMAD R63, R0, R82, R63 ;  /* 0x00000052003f7224 */ /* 0x000fe200078e023f */
[----:B------:R-:W-:Y:S02]  /*7ea0*/  I2IP.S8.S32.SAT R18, R31, R26, RZ ;  /* 0x0000001a1f127239 */ /* 0x000fe400000014ff */
[----:B------:R-:W-:Y:S02]  /*7eb0*/  I2IP.S8.S32.SAT R19, R35, R30, RZ ;  /* 0x0000001e23137239 */ /* 0x000fe400000014ff */
[C---:B------:R-:W-:Y:S02]  /*7ec0*/  PRMT R3, R99.reuse, 0x8880, RZ ;  /* 0x0000888063037816 */ /* 0x040fe400000000ff */
[----:B------:R-:W-:Y:S02]  /*7ed0*/  SHF.L.U32 R5, R99, 0x8, RZ ;  /* 0x0000000863057819 */ /* 0x000fe400000006ff */
[----:B------:R-:W-:Y:S01]  /*7ee0*/  SHF.R.S32.HI R2, RZ, 0x18, R2 ;  /* 0x00000018ff027819 */ /* 0x000fe20000011402 */
[----:B------:R-:W-:Y:S01]  /*7ef0*/  IMAD R60, R3, R82, R60 ;  /* 0x00000052033c7224 */ /* 0x000fe200078e023c */
[----:B------:R-:W-:Y:S02]  /*7f00*/  I2IP.S8.S32.SAT R17, R21, R20, R17 ;  /* 0x0000001415117239 */ /* 0x000fe40000001411 */
[----:B------:R-:W-:Y:S01]  /*7f10*/  I2IP.S8.S32.SAT R18, R25, R24, R18 ;  /* 0x0000001819127239 */ /* 0x000fe20000001412 */
[----:B------:R-:W-:Y:S01]  /*7f20*/  IMAD R61, R2, R82, R61 ;  /* 0x00000052023d7224 */ /* 0x000fe200078e023d */
[----:B------:R-:W-:Y:S02]  /*7f30*/  I2IP.S8.S32.SAT R19, R29, R28, R19 ;  /* 0x0000001c1d137239 */ /* 0x000fe40000001413 */
[----:B------:R-:W-:Y:S02]  /*7f40*/  SHF.R.S32.HI R5, RZ, 0x18, R5 ;  /* 0x00000018ff057819 */ /* 0x000fe40000011405 */
[----:B------:R-:W-:Y:S01]  /*7f50*/  SHF.R.S32.HI R4, RZ, 0x18, R99 ;  /* 0x00000018ff047819 */ /* 0x000fe20000011463 */
[----:B------:R1:W-:Y:S01]  /*7f60*/  STS.128 [R172+0xa200], R16 ;  /* 0x00a20010ac007388 */ /* 0x0003e20000000c00 */
[----:B------:R-:W-:Y:S01]  /*7f70*/  I2IP.S8.S32.SAT R34, R39, R34, RZ ;  /* 0x0000002227227239 */ /* 0x000fe200000014ff */
[----:B------:R-:W-:Y:S01]  /*7f80*/  IMAD R62, R5, R82, R62 ;  /* 0x00000052053e7224 */ /* 0x000fe200078e023e */
[----:B------:R-:W-:Y:S01]  /*7f90*/  I2IP.S8.S32.SAT R38, R43, R38, RZ ;  /* 0x000000262b267239 */ /* 0x000fe200000014ff */
[----:B------:R-:W-:Y:S01]  /*7fa0*/  IMAD R67, R4, R82, R67 ;  /* 0x0000005204437224 */ /* 0x000fe200078e0243 */
[----:B------:R-:W-:Y:S02]  /*7fb0*/  I2IP.S8.S32.SAT R42, R47, R42, RZ ;  /* 0x0000002a2f2a7239 */ /* 0x000fe400000014ff */
[----:B------:R-:W-:Y:S02]  /*7fc0*/  I2IP.S8.S32.SAT R35, R51, R46, RZ ;  /* 0x0000002e33237239 */ /* 0x000fe400000014ff */
[----:B------:R-:W-:Y:S02]  /*7fd0*/  I2IP.S8.S32.SAT R32, R33, R32, R34 ;  /* 0x0000002021207239 */ /* 0x000fe40000001422 */
[----:B------:R-:W-:Y:S02]  /*7fe0*/  I2IP.S8.S32.SAT R33, R37, R36, R38 ;  /* 0x0000002425217239 */ /* 0x000fe40000001426 */
[----:B------:R-:W-:Y:S02]  /*7ff0*/  I2IP.S8.S32.SAT R34, R41, R40, R42 ;  /* 0x0000002829227239 */ /* 0x000fe4000000142a */
[----:B------:R-:W-:Y:S02]  /*8000*/  I2IP.S8.S32.SAT R35, R45, R44, R35 ;  /* 0x0000002c2d237239 */ /* 0x000fe40000001423 */
[----:B------:R-:W-:Y:S02]  /*8010*/  I2IP.S8.S32.SAT R50, R55, R50, RZ ;  /* 0x0000003237327239 */ /* 0x000fe400000014ff */
[----:B------:R-:W-:Y:S01]  /*8020*/  I2IP.S8.S32.SAT R54, R59, R54, RZ ;  /* 0x000000363b367239 */ /* 0x000fe200000014ff */
[----:B------:R1:W-:Y:S01]  /*8030*/  STS.128 [R171+0xa200], R32 ;  /* 0x00a20020ab007388 */ /* 0x0003e20000000c00 */
[----:B------:R-:W-:Y:S02]  /*8040*/  I2IP.S8.S32.SAT R58, R63, R58, RZ ;  /* 0x0000003a3f3a7239 */ /* 0x000fe400000014ff */
[----:B------:R-:W-:Y:S02]  /*8050*/  I2IP.S8.S32.SAT R62, R67, R62, RZ ;  /* 0x0000003e433e7239 */ /* 0x000fe400000014ff */
[----:B------:R-:W-:Y:S02]  /*8060*/  I2IP.S8.S32.SAT R48, R49, R48, R50 ;  /* 0x0000003031307239 */ /* 0x000fe40000001432 */
[----:B------:R-:W-:Y:S02]  /*8070*/  I2IP.S8.S32.SAT R49, R53, R52, R54 ;  /* 0x0000003435317239 */ /* 0x000fe40000001436 */
[----:B------:R-:W-:Y:S02]  /*8080*/  I2IP.S8.S32.SAT R50, R57, R56, R58 ;  /* 0x0000003839327239 */ /* 0x000fe4000000143a */
[----:B------:R-:W-:Y:S02]  /*8090*/  I2IP.S8.S32.SAT R51, R61, R60, R62 ;  /* 0x0000003c3d337239 */ /* 0x000fe4000000143e */
[----:B------:R-:W-:Y:S02]  /*80a0*/  LEA R0, R160, UR49, 0x3 ;  /* 0x00000031a0007c11 */ /* 0x000fe4000f8e18ff */
[----:B------:R-:W-:Y:S01]  /*80b0*/  @P6 SHF.L.U32 R3, R159, 0x1f, RZ ;  /* 0x0000001f9f036819 */ /* 0x000fe200000006ff */
        /* <DEDUP_REMOVED lines=9> */
[----:B------:R-:W-:Y:S02]  /*8150*/  UIADD3 UR8, UP0, UPT, UR52, 0x680, URZ ;  /* 0x0000068034087890 */ /* 0x000fe4000ff1e0ff */
[----:B------:R-:W-:Y:S02]  /*8160*/  UIADD3 UR5, UPT, UPT, UR41, 0x40, URZ ;  /* 0x0000004029057890 */ /* 0x000fe4000fffe0ff */
[----:B------:R-:W-:Y:S02]  /*8170*/  UIADD3 UR4, UPT, UPT, UR49, 0xa200, URZ ;  /* 0x0000a20031047890 */ /* 0x000fe4000fffe0ff */
[----:B------:R-:W-:Y:S01]  /*8180*/  UIADD3.X UR9, UPT, UPT, URZ, UR53, URZ, UP0, !UPT ;  /* 0x00000035ff097290 */ /* 0x000fe200087fe4ff */
[----:B------:R-:W-:Y:S01]  /*8190*/  UMOV UR6, UR42 ;  /* 0x0000002a00067c82 */ /* 0x000fe20008000000 */
[----:B------:R-:W-:Y:S07]  /*81a0*/  UMOV UR7, UR36 ;  /* 0x0000002400077c82 */ /* 0x000fee0008000000 */
[----:B------:R2:W-:Y:S01]  /*81b0*/  UTMASTG.3D [UR4], [UR8] ;  /* 0x00000004080073b5 */ /* 0x0005e20008010000 */
[----:B------:R0:W-:Y:S01]  /*81c0*/  UTMACMDFLUSH ;  /* 0x00000000000079b7 */ /* 0x0001e20000000000 */
[----:B--2---:R-:W-:Y:S04]  /*81d0*/  DEPBAR.LE SB0, 0x1 ;  /* 0x000080400000791a */ /* 0x004fe80000000000 */
.L_x_105:
[----:B------:R-:W-:Y:S05]  /*81e0*/  BSYNC.RECONVERGENT B0 ;  /* 0x0000000000007941 */ /* 0x000fea0003800200 */
.L_x_104:
        /* <DEDUP_REMOVED lines=16> */
.L_x_109:
[----:B------:R-:W-:Y:S05]  /*82f0*/  BSYNC B0 ;  /* 0x0000000000007941 */ /* 0x000fea0003800000 */
.L_x_108:
        /* <DEDUP_REMOVED lines=19> */
[----:B--234-:R-:W-:Y:S02]  /*8430*/  LOP3.LUT R159, R159, R0, RZ, 0x3c, !PT ;  /* 0x000000009f9f7212 */ /* 0x01cfe400078e3cff */
.L_x_107:
[----:B------:R-:W-:Y:S05]  /*8440*/  BSYNC B1 ;  /* 0x0000000000017941 */ /* 0x000fea0003800000 */
.L_x_106:
[----:B------:R-:W-:Y:S05]  /*8450*/  VIADD R3, R80, 0x80 ;  /* 0x0000008050037836 */ /* 0x000fea0000000000 */
        /* <DEDUP_REMOVED lines=9> */
[----:B------:R-:W3:Y:S01]  /*84f0*/  LDCU.64 UR6, c[0x4][0x80] ;  /* 0x01001000ff0677ac */ /* 0x000ee20008000a00 */
[----:B------:R-:W4:Y:S01]  /*8500*/  LDC.64 R2, c[0x4][R3] ;  /* 0x0100000003027b82 */ /* 0x000f220000000a00 */
[----:B------:R-:W5:Y:S01]  /*8510*/  LDCU.64 UR4, c[0x4][0x18] ;  /* 0x01000300ff0477ac */ /* 0x000f620008000a00 */
[----:B--2---:R-:W-:Y:S01]  /*8520*/  MOV R5, UR9 ;  /* 0x0000000900057c02 */ /* 0x004fe20008000f00 */
[----:B------:R-:W-:Y:S01]  /*8530*/  IMAD.U32 R4, RZ, RZ, UR8 ;  /* 0x00000008ff047e24 */ /* 0x000fe2000f8e00ff */
[----:B---3--:R-:W-:Y:S01]  /*8540*/  MOV R7, UR7 ;  /* 0x0000000700077c02 */ /* 0x008fe20008000f00 */
[----:B------:R-:W-:Y:S01]  /*8550*/  IMAD.U32 R6, RZ, RZ, UR6 ;  /* 0x00000006ff067e24 */ /* 0x000fe2000f8e00ff */
[----:B-----5:R-:W-:Y:S01]  /*8560*/  MOV R11, UR5 ;  /* 0x00000005000b7c02 */ /* 0x020fe20008000f00 */
[----:B------:R-:W-:Y:S02]  /*8570*/  IMAD.U32 R10, RZ, RZ, UR4 ;  /* 0x00000004ff0a7e24 */ /* 0x000fe4000f8e00ff */
[----:B------:R-:W-:Y:S07]  /*8580*/  LEPC R20, `(.L_x_111) ;  /* 0x000000001014794e */ /* 0x000fee0000000000 */
[----:B-1--4-:R-:W-:Y:S05]  /*8590*/  CALL.ABS.NOINC R2 ;  /* 0x0000000002007343 */ /* 0x012fea0003c00000 */
.L_x_111:
[----:B------:R-:W-:Y:S05]  /*85a0*/  WARPSYNC.ALL ;  /* 0x0000000000007948 */ /* 0x000fea0003800000 */
[----:B------:R-:W-:Y:S01]  /*85b0*/  R2UR UR4, R80 ;  /* 0x00000000500472ca */ /* 0x000fe200000e0000 */
[----:B------:R-:W-:Y:S01]  /*85c0*/  BSSY.RECONVERGENT B0, `(.L_x_112) ;  /* 0x000011f000007945 */ /* 0x000fe20003800200 */
[C---:B------:R-:W-:Y:S02]  /*85d0*/  PRMT R81, R100.reuse, 0x8880, RZ ;  /* 0x0000888064517816 */ /* 0x040fe400000000ff */
[C---:B-1----:R-:W-:Y:S02]  /*85e0*/  SHF.L.U32 R84, R100.reuse, 0x8, RZ ;  /* 0x0000000864547819 */ /* 0x042fe400000006ff */
[----:B------:R-:W-:Y:S02]  /*85f0*/  SHF.L.U32 R83, R100, 0x10, RZ ;  /* 0x0000001064537819 */ /* 0x000fe400000006ff */
[----:B------:R-:W-:Y:S02]  /*8600*/  SHF.R.S32.HI R84, RZ, 0x18, R84 ;  /* 0x00000018ff547819 */ /* 0x000fe40000011454 */
[----:B------:R-:W-:Y:S02]  /*8610*/  SHF.R.S32.HI R83, RZ, 0x18, R83 ;  /* 0x00000018ff537819 */ /* 0x000fe40000011453 */
[----:B------:R-:W-:Y:S01]  /*8620*/  ISETP.NE.AND P0, PT, R167, RZ, PT ;  /* 0x000000ffa700720c */ /* 0x000fe20003f05270 */
[----:B------:R-:W1:Y:S01]  /*8630*/  LDTM.x64 R4, tmem[UR4+0x80] ;  /* 0x00008004000479ee */ /* 0x000e620008340000 */
[----:B------:R-:W-:Y:S01]  /*8640*/  ISETP.NE.AND P6, PT, R117, RZ, PT ;  /* 0x000000ff7500720c */ /* 0x000fe20003fc5270 */
[C---:B-1----:R-:W-:Y:S02]  /*8650*/  IMAD R0, R78.reuse, R4, RZ ;  /* 0x000000044e007224 */ /* 0x042fe400078e02ff */
        /* <DEDUP_REMOVED lines=141> */
[C---:B------:R-:W-:Y:S01]  /*8f30*/  PRMT R3, R92.reuse, 0x8880, RZ ;  /* 0x000088805c037816 */ /* 0x040fe200000000ff */
        /* <DEDUP_REMOVED lines=124> */
[----:B------:R-:W-:Y:S02]  /*9700*/  UIADD3 UR8, UP0, UPT, UR52, 0x680, URZ ;  /* 0x0000068034087890 */ /* 0x000fe4000ff1e0ff */
[----:B------:R-:W-:Y:S02]  /*9710*/  UIADD3 UR5, UPT, UPT, UR41, 0x80, URZ ;  /* 0x0000008029057890 */ /* 0x000fe4000fffe0ff */
[----:B------:R-:W-:Y:S01]  /*9720*/  MOV R166, UR10 ;  /* 0x0000000a00a67c02 */ /* 0x000fe20008000f00 */
[----:B------:R-:W-:Y:S01]  /*9730*/  UIADD3.X UR9, UPT, UPT, URZ, UR53, URZ, UP0, !UPT ;  /* 0x00000035ff097290 */ /* 0x000fe200087fe4ff */
[----:B------:R-:W-:Y:S02]  /*9740*/  UMOV UR6, UR42 ;  /* 0x0000002a00067c82 */ /* 0x000fe40008000000 */
[----:B------:R-:W-:Y:S01]  /*9750*/  R2UR UR4, R166 ;  /* 0x00000000a60472ca */ /* 0x000fe200000e0000 */
[----:B------:R-:W-:Y:S11]  /*9760*/  UMOV UR7, UR36 ;  /* 0x0000002400077c82 */ /* 0x000ff60008000000 */
[----:B------:R-:W-:Y:S01]  /*9770*/  @!UPT UIADD3 URZ, UPT, UPT, URZ, URZ, URZ ;  /* 0x000000fffffff290 */ /* 0x000fe2000fffe0ff */
[----:B------:R2:W-:Y:S01]  /*9780*/  UTMASTG.3D [UR4], [UR8] ;  /* 0x00000004080073b5 */ /* 0x0005e20008010000 */
[----:B------:R0:W-:Y:S01]  /*9790*/  UTMACMDFLUSH ;  /* 0x00000000000079b7 */ /* 0x0001e20000000000 */
[----:B--2---:R-:W-:Y:S04]  /*97a0*/  DEPBAR.LE SB0, 0x1 ;  /* 0x000080400000791a */ /* 0x004fe80000000000 */
.L_x_113:
[----:B------:R-:W-:Y:S05]  /*97b0*/  BSYNC.RECONVERGENT B0 ;  /* 0x0000000000007941 */ /* 0x000fea0003800200 */
.L_x_112:
        /* <DEDUP_REMOVED lines=16> */
.L_x_117:
[----:B------:R-:W-:Y:S05]  /*98c0*/  BSYNC B0 ;  /* 0x0000000000007941 */ /* 0x000fea0003800000 */
.L_x_116:
        /* <DEDUP_REMOVED lines=20> */
.L_x_115:
[----:B------:R-:W-:Y:S05]  /*9a10*/  BSYNC B1 ;  /* 0x0000000000017941 */ /* 0x000fea0003800000 */
.L_x_114:
        /* <DEDUP_REMOVED lines=21> */
.L_x_119:
[----:B------:R-:W-:Y:S01]  /*9b70*/  ISETP.NE.AND P0, PT, R167, RZ, PT ;  /* 0x000000ffa700720c */ /* 0x000fe20003f05270 */
[----:B------:R-:W-:Y:S05]  /*9b80*/  WARPSYNC.ALL ;  /* 0x0000000000007948 */ /* 0x000fea0003800000 */
[----:B------:R-:W-:Y:S01]  /*9b90*/  IMAD.U32 R140, R102, 0x10000, RZ ;  /* 0x00010000668c7824 */ /* 0x000fe200078e00ff */
[----:B------:R-:W-:Y:S01]  /*9ba0*/  R2UR UR4, R80 ;  /* 0x00000000500472ca */ /* 0x000fe200000e0000 */
[----:B------:R-:W-:Y:S01]  /*9bb0*/  IMAD.U32 R134, R88, 0x10000, RZ ;  /* 0x0001000058867824 */ /* 0x000fe200078e00ff */
[C---:B------:R-:W-:Y:S01]  /*9bc0*/  SHF.L.U32 R0, R100.reuse, 0x10, RZ ;  /* 0x0000001064007819 */ /* 0x040fe200000006ff */
[----:B-1----:R-:W-:Y:S01]  /*9bd0*/  IMAD.U32 R119, R93, 0x10000, RZ ;  /* 0x000100005d777824 */ /* 0x002fe200078e00ff */
[----:B------:R-:W-:Y:S01]  /*9be0*/  PRMT R3, R100, 0x8880, RZ ;  /* 0x0000888064037816 */ /* 0x000fe200000000ff */
[----:B------:R-:W-:Y:S01]  /*9bf0*/  IMAD.U32 R104, R98, 0x10000, RZ ;  /* 0x0001000062687824 */ /* 0x000fe200078e00ff */
[----:B------:R-:W-:Y:S01]  /*9c00*/  SHF.L.U32 R81, R100, 0x8, RZ ;  /* 0x0000000864517819 */ /* 0x000fe200000006ff */
[----:B------:R-:W-:Y:S01]  /*9c10*/  IMAD.SHL.U32 R127, R90, 0x100, RZ ;  /* 0x000001005a7f7824 */ /* 0x000fe200078e00ff */
[----:B------:R-:W-:Y:S01]  /*9c20*/  SHF.R.S32.HI R0, RZ, 0x18, R0 ;  /* 0x00000018ff007819 */ /* 0x000fe20000011400 */
[----:B------:R-:W-:Y:S01]  /*9c30*/  IMAD.SHL.U32 R112, R95, 0x100, RZ ;  /* 0x000001005f707824 */ /* 0x000fe200078e00ff */
[----:B------:R-:W-:Y:S01]  /*9c40*/  SHF.R.S32.HI R81, RZ, 0x18, R81 ;  /* 0x00000018ff517819 */ /* 0x000fe20000011451 */
[----:B------:R-:W-:Y:S01]  /*9c50*/  BSSY.RECONVERGENT B0, `(.L_x_120) ;  /* 0x0000121000007945 */ /* 0x000fe20003800200 */
[----:B------:R-:W-:Y:S01]  /*9c60*/  SHF.R.S32.HI R2, RZ, 0x18, R100 ;  /* 0x00000018ff027819 */ /* 0x000fe20000011464 */
[----:B------:R-:W1:Y:S01]  /*9c70*/  LDTM.x64 R4, tmem[UR4+0xc0] ;  /* 0x0000c004000479ee */ /* 0x000e620008340000 */
[----:B------:R-:W-:Y:S01]  /*9c80*/  NOP ;  /* 0x0000000000007918 */ /* 0x000fe20000000000 */
[----:B------:R-:W-:Y:S02]  /*9c90*/  SHF.R.S32.HI R84, RZ, 0x18, R101 ;  /* 0x00000018ff547819 */ /* 0x000fe40000011465 */
[----:B------:R-:W-:Y:S02]  /*9ca0*/  SHF.R.S32.HI R85, RZ, 0x18, R102 ;  /* 0x00000018ff557819 */ /* 0x000fe40000011466 */
[----:B------:R-:W-:Y:S02]  /*9cb0*/  SHF.R.S32.HI R86, RZ, 0x18, R103 ;  /* 0x00000018ff567819 */ /* 0x000fe40000011467 */
[----:B------:R-:W-:Y:S02]  /*9cc0*/  SHF.R.S32.HI R87, RZ, 0x18, R88 ;  /* 0x00000018ff577819 */ /* 0x000fe40000011458 */
[----:B------:R-:W-:Y:S02]  /*9cd0*/  R2UR UR5, R108 ;  /* 0x000000006c0572ca */ /* 0x000fe400000e0000 */
[C---:B------:R-:W-:Y:S02]  /*9ce0*/  PRMT R143, R101.reuse, 0x8880, RZ ;  /* 0x00008880658f7816 */ /* 0x040fe400000000ff */
[----:B------:R-:W-:Y:S02]  /*9cf0*/  SHF.L.U32 R83, R101, 0x10, RZ ;  /* 0x0000001065537819 */ /* 0x000fe400000006ff */
[----:B------:R-:W-:Y:S02]  /*9d00*/  PRMT R141, R102, 0x8880, RZ ;  /* 0x00008880668d7816 */ /* 0x000fe400000000ff */
[----:B------:R-:W-:Y:S02]  /*9d10*/  SHF.R.S32.HI R83, RZ, 0x18, R83 ;  /* 0x00000018ff537819 */ /* 0x000fe40000011453 */
[C---:B------:R-:W-:Y:S02]  /*9d20*/  PRMT R138, R103.reuse, 0x8880, RZ ;  /* 0x00008880678a7816 */ /* 0x040fe400000000ff */
[----:B------:R-:W-:Y:S01]  /*9d30*/  SHF.L.U32 R137, R103, 0x10, RZ ;  /* 0x0000001067897819 */ /* 0x000fe200000006ff */
[----:B------:R-:W-:Y:S01]  /*9d40*/  UIADD3 UR5, UPT, UPT, UR5, 0xc0, URZ ;  /* 0x000000c005057890 */ /* 0x000fe2000fffe0ff */
[----:B-1----:R-:W-:Y:S01]  /*9d50*/  IMAD R4, R78, R4, RZ ;  /* 0x000000044e047224 */ /* 0x002fe200078e02ff */
[----:B------:R-:W-:Y:S01]  /*9d60*/  PRMT R135, R88, 0x8880, RZ ;  /* 0x0000888058877816 */ /* 0x000fe200000000ff */
[C---:B------:R-:W-:Y:S01]  /*9d70*/  IMAD R5, R78.reuse, R5, RZ ;  /* 0x000000054e057224 */ /* 0x040fe200078e02ff */
[----:B------:R-:W-:Y:S01]  /*9d80*/  UPRMT UR5, UR37, 0x654, UR5 ;  /* 0x0000065425057896 */ /* 0x000fe20008000005 */
[----:B------:R-:W-:Y:S01]  /*9d90*/  IMAD R4, R3, R82, R4 ;  /* 0x0000005203047224 */ /* 0x000fe200078e0204 */
[C---:B------:R-:W-:Y:S01]  /*9da0*/  PRMT R132, R89.reuse, 0x8880, RZ ;  /* 0x0000888059847816 */ /* 0x040fe200000000ff */
[----:B------:R-:W-:Y:S01]  /*9db0*/  IMAD R6, R78, R6, RZ ;  /* 0x000000064e067224 */ /* 0x000fe200078e02ff */
[----:B------:R-:W-:Y:S01]  /*9dc0*/  SHF.L.U32 R131, R89, 0x10, RZ ;  /* 0x0000001059837819 */ /* 0x000fe200000006ff */
[----:B------:R-:W-:Y:S01]  /*9dd0*/  IMAD R5, R0, R82, R5 ;  /* 0x0000005200057224 */ /* 0x000fe200078e0205 */
[----:B------:R-:W-:Y:S01]  /*9de0*/  PRMT R129, R90, 0x8880, RZ ;  /* 0x000088805a817816 */ /* 0x000fe200000000ff */
[----:B------:R-:W-:Y:S01]  /*9df0*/  IMAD R0, R78, R16, RZ ;  /* 0x000000104e007224 */ /* 0x000fe200078e02ff */
[----:B------:R-:W-:Y:S01]  /*9e00*/  SHF.L.U32 R128, R90, 0x10, RZ ;  /* 0x000000105a807819 */ /* 0x000fe200000006ff */
[C---:B------:R-:W-:Y:S01]  /*9e10*/  IMAD R7, R78.reuse, R7, RZ ;  /* 0x000000074e077224 */ /* 0x040fe200078e02ff */
[----:B------:R-:W-:Y:S01]  /*9e20*/  SYNCS.ARRIVE.TRANS64.RED.A1T0 RZ, [UR5], RZ ;  /* 0x000000ffffff79a7 */ /* 0x000fe20008100405 */
[C---:B------:R-:W-:Y:S01]  /*9e30*/  IMAD R16, R78.reuse, R20, RZ ;  /* 0x000000144e107224 */ /* 0x040fe200078e02ff */
[C---:B------:R-:W-:Y:S01]  /*9e40*/  PRMT R126, R91.reuse, 0x8880, RZ ;  /* 0x000088805b7e7816 */ /* 0x040fe200000000ff */
[C---:B------:R-:W-:Y:S01]  /*9e50*/  IMAD R20, R78.reuse, R24, RZ ;  /* 0x000000184e147224 */ /* 0x040fe200078e02ff */
[----:B------:R-:W-:Y:S01]  /*9e60*/  SHF.L.U32 R125, R91, 0x10, RZ ;  /* 0x000000105b7d7819 */ /* 0x000fe200000006ff */
[----:B------:R-:W-:Y:S01]  /*9e70*/  IMAD R6, R81, R82, R6 ;  /* 0x0000005251067224 */ /* 0x000fe200078e0206 */
[----:B------:R-:W-:Y:S01]  /*9e80*/  MOV R81, R143 ;  /* 0x0000008f00517202 */ /* 0x000fe20000000f00 */
[----:B------:R-:W-:Y:S01]  /*9e90*/  IMAD R24, R78, R28, RZ ;  /* 0x0000001c4e187224 */ /* 0x000fe200078e02ff */
[----:B------:R-:W-:Y:S01]  /*9ea0*/  PRMT R123, R92, 0x8880, RZ ;  /* 0x000088805c7b7816 */ /* 0x000fe200000000ff */
[----:B------:R-:W-:Y:S01]  /*9eb0*/  IMAD R28, R78, R32, RZ ;  /* 0x000000204e1c7224 */ /* 0x000fe200078e02ff */
[----:B------:R-:W-:Y:S01]  /*9ec0*/  SHF.L.U32 R122, R92, 0x10, RZ ;  /* 0x000000105c7a7819 */ /* 0x000fe200000006ff */
[----:B------:R-:W-:Y:S01]  /*9ed0*/  IMAD R7, R2, R82, R7 ;  /* 0x0000005202077224 */ /* 0x000fe200078e0207 */
[----:B------:R-:W-:Y:S01]  /*9ee0*/  PRMT R120, R93, 0x8880, RZ ;  /* 0x000088805d787816 */ /* 0x000fe200000000ff */
[----:B------:R-:W-:Y:S01]  /*9ef0*/  IMAD R32, R78, R36, RZ ;  /* 0x000000244e207224 */ /* 0x000fe200078e02ff */
[----:B------:R-:W-:Y:S01]  /*9f00*/  PRMT R117, R94, 0x8880, RZ ;  /* 0x000088805e757816 */ /* 0x000fe200000000ff */
[----:B------:R-:W-:Y:S01]  /*9f10*/  IMAD R2, R78, R17, RZ ;  /* 0x000000114e027224 */ /* 0x000fe200078e02ff */
[----:B------:R-:W-:Y:S01]  /*9f20*/  SHF.L.U32 R116, R94, 0x10, RZ ;  /* 0x000000105e747819 */ /* 0x000fe200000006ff */
[----:B------:R-:W-:Y:S01]  /*9f30*/  IMAD R36, R78, R40, RZ ;  /* 0x000000284e247224 */ /* 0x000fe200078e02ff */
[----:B------:R-:W-:Y:S01]  /*9f40*/  SHF.L.U32 R115, R94, 0x8, RZ ;  /* 0x000000085e737819 */ /* 0x000fe200000006ff */
[C---:B------:R-:W-:Y:S01]  /*9f50*/  IMAD R17, R78.reuse, R21, RZ ;  /* 0x000000154e117224 */ /* 0x040fe200078e02ff */
[C---:B------:R-:W-:Y:S01]  /*9f60*/  PRMT R114, R95.reuse, 0x8880, RZ ;  /* 0x000088805f727816 */ /* 0x040fe200000000ff */
[C---:B------:R-:W-:Y:S01]  /*9f70*/  IMAD R40, R78.reuse, R44, RZ ;  /* 0x0000002c4e287224 */ /* 0x040fe200078e02ff */
[----:B------:R-:W-:Y:S01]  /*9f80*/  SHF.L.U32 R113, R95, 0x10, RZ ;  /* 0x000000105f717819 */ /* 0x000fe200000006ff */
[----:B------:R-:W-:Y:S01]  /*9f90*/  IMAD R21, R78, R25, RZ ;  /* 0x000000194e157224 */ /* 0x000fe200078e02ff */
[----:B------:R-:W-:Y:S01]  /*9fa0*/  PRMT R111, R96, 0x8880, RZ ;  /* 0x00008880606f7816 */ /* 0x000fe200000000ff */
        /* <DEDUP_REMOVED lines=8> */
[C---:B------:R-:W-:Y:S01]  /*a030*/  IMAD R52, R78.reuse, R56, RZ ;  /* 0x000000384e347224 */ /* 0x040fe200078e02ff */
[----:B------:R-:W-:Y:S01]  /*a040*/  SHF.L.U32 R142, R101, 0x8, RZ ;  /* 0x00000008658e7819 */ /* 0x000fe200000006ff */
[C---:B------:R-:W-:Y:S01]  /*a050*/  IMAD R8, R78.reuse, R8, RZ ;  /* 0x000000084e087224 */ /* 0x040fe200078e02ff */
[C---:B------:R-:W-:Y:S01]  /*a060*/  SHF.L.U32 R101, R99.reuse, 0x10, RZ ;  /* 0x0000001063657819 */ /* 0x040fe200000006ff */
[----:B------:R-:W-:Y:S01]  /*a070*/  IMAD R33, R78, R37, RZ ;  /* 0x000000254e217224 */ /* 0x000fe200078e02ff */
[----:B------:R-:W-:Y:S01]  /*a080*/  SHF.L.U32 R139, R102, 0x8, RZ ;  /* 0x00000008668b7819 */ /* 0x000fe200000006ff */
[C---:B------:R-:W-:Y:S01]  /*a090*/  IMAD R56, R78.reuse, R60, RZ ;  /* 0x0000003c4e387224 */ /* 0x040fe200078e02ff */
[----:B------:R-:W-:Y:S01]  /*a0a0*/  PRMT R102, R99, 0x8880, RZ ;  /* 0x0000888063667816 */ /* 0x000fe200000000ff */
[C---:B------:R-:W-:Y:S01]  /*a0b0*/  IMAD R37, R78.reuse, R41, RZ ;  /* 0x000000294e257224 */ /* 0x040fe200078e02ff */
[----:B------:R-:W-:Y:S01]  /*a0c0*/  SHF.L.U32 R136, R103, 0x8, RZ ;  /* 0x0000000867887819 */ /* 0x000fe200000006ff */
[C---:B------:R-:W-:Y:S01]  /*a0d0*/  IMAD R60, R78.reuse, R64, RZ ;  /* 0x000000404e3c7224 */ /* 0x040fe200078e02ff */
[----:B------:R-:W-:Y:S01]  /*a0e0*/  I2IP.S8.S32.SAT R64, R7, R6, RZ ;  /* 0x0000000607407239 */ /* 0x000fe200000014ff */
[C---:B------:R-:W-:Y:S01]  /*a0f0*/  IMAD R9, R78.reuse, R9, RZ ;  /* 0x000000094e097224 */ /* 0x040fe200078e02ff */
[----:B------:R-:W-:Y:S01]  /*a100*/  SHF.R.S32.HI R6, RZ, 0x18, R140 ;  /* 0x00000018ff067819 */ /* 0x000fe2000001148c */
[C---:B------:R-:W-:Y:S01]  /*a110*/  IMAD R41, R78.reuse, R45, RZ ;  /* 0x0000002d4e297224 */ /* 0x040fe200078e02ff */
[----:B------:R-:W-:Y:S01]  /*a120*/  SHF.R.S32.HI R7, RZ, 0x18, R142 ;  /* 0x00000018ff077819 */ /* 0x000fe2000001148e */
[----:B------:R-:W-:Y:S01]  /*a130*/  IMAD R45, R78, R49, RZ ;  /* 0x000000314e2d7224 */ /* 0x000fe200078e02ff */
[----:B------:R-:W-:Y:S01]  /*a140*/  SHF.L.U32 R133, R88, 0x8, RZ ;  /* 0x0000000858857819 */ /* 0x000fe200000006ff */
[C---:B------:R-:W-:Y:S01]  /*a150*/  IMAD R10, R78.reuse, R10, RZ ;  /* 0x0000000a4e0a7224 */ /* 0x040fe200078e02ff */
[----:B------:R-:W-:Y:S01]  /*a160*/  SHF.R.S32.HI R88, RZ, 0x18, R89 ;  /* 0x00000018ff587819 */ /* 0x000fe20000011459 */
[C---:B------:R-:W-:Y:S01]  /*a170*/  IMAD R49, R78.reuse, R53, RZ ;  /* 0x000000354e317224 */ /* 0x040fe200078e02ff */
[----:B------:R-:W-:Y:S01]  /*a180*/  SHF.L.U32 R130, R89, 0x8, RZ ;  /* 0x0000000859827819 */ /* 0x000fe200000006ff */
[-C--:B------:R-:W-:Y:S01]  /*a190*/  IMAD R8, R81, R82.reuse, R8 ;  /* 0x0000005251087224 */ /* 0x080fe200078e0208 */
[----:B------:R-:W-:Y:S01]  /*a1a0*/  SHF.R.S32.HI R81, RZ, 0x18, R139 ;  /* 0x00000018ff517819 */ /* 0x000fe2000001148b */
[C---:B------:R-:W-:Y:S01]  /*a1b0*/  IMAD R53, R78.reuse, R57, RZ ;  /* 0x000000394e357224 */ /* 0x040fe200078e02ff */
[----:B------:R-:W-:Y:S01]  /*a1c0*/  SHF.R.S32.HI R89, RZ, 0x18, R90 ;  /* 0x00000018ff597819 */ /* 0x000fe2000001145a */
[C---:B------:R-:W-:Y:S01]  /*a1d0*/  IMAD R11, R78.reuse, R11, RZ ;  /* 0x0000000b4e0b7224 */ /* 0x040fe200078e02ff */
[----:B------:R-:W-:Y:S01]  /*a1e0*/  SHF.R.S32.HI R90, RZ, 0x18, R91 ;  /* 0x00000018ff5a7819 */ /* 0x000fe2000001145b */
[C---:B------:R-:W-:Y:S01]  /*a1f0*/  IMAD R57, R78.reuse, R61, RZ ;  /* 0x0000003d4e397224 */ /* 0x040fe200078e02ff */
[----:B------:R-:W-:Y:S01]  /*a200*/  SHF.L.U32 R124, R91, 0x8, RZ ;  /* 0x000000085b7c7819 */ /* 0x000fe200000006ff */
[----:B------:R-:W-:Y:S01]  /*a210*/  IMAD R9, R83, R82, R9 ;  /* 0x0000005253097224 */ /* 0x000fe200078e0209 */
[----:B------:R-:W-:Y:S01]  /*a220*/  SHF.R.S32.HI R91, RZ, 0x18, R92 ;  /* 0x00000018ff5b7819 */ /* 0x000fe2000001145c */
[----:B------:R-:W-:Y:S01]  /*a230*/  IMAD R61, R78, R65, RZ ;  /* 0x000000414e3d7224 */ /* 0x000fe200078e02ff */
[----:B------:R-:W-:Y:S01]  /*a240*/  SHF.L.U32 R121, R92, 0x8, RZ ;  /* 0x000000085c797819 */ /* 0x000fe200000006ff */
[C---:B------:R-:W-:Y:S01]  /*a250*/  IMAD R12, R78.reuse, R12, RZ ;  /* 0x0000000c4e0c7224 */ /* 0x040fe200078e02ff */
[----:B------:R-:W-:Y:S01]  /*a260*/  SHF.R.S32.HI R92, RZ, 0x18, R93 ;  /* 0x00000018ff5c7819 */ /* 0x000fe2000001145d */
[----:B------:R-:W-:Y:S01]  /*a270*/  IMAD.MOV.U32 R65, RZ, RZ, R141 ;  /* 0x000000ffff417224 */ /* 0x000fe200078e008d */
[----:B------:R-:W-:Y:S01]  /*a280*/  SHF.L.U32 R118, R93, 0x8, RZ ;  /* 0x000000085d767819 */ /* 0x000fe200000006ff */
[----:B------:R-:W-:Y:S01]  /*a290*/  IMAD R10, R7, R82, R10 ;  /* 0x00000052070a7224 */ /* 0x000fe200078e020a */
[----:B------:R-:W-:Y:S01]  /*a2a0*/  MOV R7, R138 ;  /* 0x0000008a00077202 */ /* 0x000fe20000000f00 */
[----:B------:R-:W-:Y:S01]  /*a2b0*/  IMAD R13, R78, R13, RZ ;  /* 0x0000000d4e0d7224 */ /* 0x000fe200078e02ff */
[----:B------:R-:W-:Y:S01]  /*a2c0*/  SHF.R.S32.HI R93, RZ, 0x18, R94 ;  /* 0x00000018ff5d7819 */ /* 0x000fe2000001145e */
[----:B------:R-:W-:Y:S01]  /*a2d0*/  IMAD R11, R84, R82, R11 ;  /* 0x00000052540b7224 */ /* 0x000fe200078e020b */
[----:B------:R-:W-:Y:S01]  /*a2e0*/  I2IP.S8.S32.SAT R84, R5, R4, R64 ;  /* 0x0000000405547239 */ /* 0x000fe20000001440 */
[C---:B------:R-:W-:Y:S01]  /*a2f0*/  IMAD R14, R78.reuse, R14, RZ ;  /* 0x0000000e4e0e7224 */ /* 0x040fe200078e02ff */
[----:B------:R-:W-:Y:S01]  /*a300*/  SHF.R.S32.HI R5, RZ, 0x18, R137 ;  /* 0x00000018ff057819 */ /* 0x000fe20000011489 */
[----:B------:R-:W-:Y:S01]  /*a310*/  IMAD R12, R65, R82, R12 ;  /* 0x00000052410c7224 */ /* 0x000fe200078e020c */
[----:B------:R-:W-:Y:S01]  /*a320*/  I2IP.S8.S32.SAT R10, R11, R10, RZ ;  /* 0x0000000a0b0a7239 */ /* 0x000fe200000014ff */
[----:B------:R-:W-:Y:S01]  /*a330*/  IMAD R15, R78, R15, RZ ;  /* 0x0000000f4e0f7224 */ /* 0x000fe200078e02ff */
[----:B------:R-:W-:Y:S01]  /*a340*/  SHF.R.S32.HI R94, RZ, 0x18, R95 ;  /* 0x00000018ff5e7819 */ /* 0x000fe2000001145f */
[-C--:B------:R-:W-:Y:S01]  /*a350*/  IMAD R13, R6, R82.reuse, R13 ;  /* 0x00000052060d7224 */ /* 0x080fe200078e020d */
[----:B------:R-:W-:Y:S01]  /*a360*/  SHF.R.S32.HI R6, RZ, 0x18, R134 ;  /* 0x00000018ff067819 */ /* 0x000fe20000011486 */
[-C--:B------:R-:W-:Y:S01]  /*a370*/  IMAD R14, R81, R82.reuse, R14 ;  /* 0x00000052510e7224 */ /* 0x080fe200078e020e */
        /* <DEDUP_REMOVED lines=10> */
[----:B------:R-:W-:Y:S01]  /*a420*/  MOV R5, R135 ;  /* 0x0000008700057202 */ /* 0x000fe20000000f00 */
[-C--:B------:R-:W-:Y:S01]  /*a430*/  IMAD R3, R4, R82.reuse, R3 ;  /* 0x0000005204037224 */ /* 0x080fe200078e0203 */
[----:B------:R-:W-:Y:S01]  /*a440*/  SHF.R.S32.HI R4, RZ, 0x18, R131 ;  /* 0x00000018ff047819 */ /* 0x000fe20000011483 */
[----:B------:R-:W-:Y:S01]  /*a450*/  IMAD R19, R86, R82, R19 ;  /* 0x0000005256137224 */ /* 0x000fe200078e0213 */
[----:B------:R-:W-:Y:S01]  /*a460*/  I2IP.S8.S32.SAT R86, R13, R12, R14 ;  /* 0x0000000c0d567239 */ /* 0x000fe2000000140e */
[----:B------:R-:W-:Y:S01]  /*a470*/  IMAD R18, R78, R22, RZ ;  /* 0x000000164e127224 */ /* 0x000fe200078e02ff */
[----:B------:R-:W-:Y:S01]  /*a480*/  SHF.L.U32 R109, R96, 0x8, RZ ;  /* 0x00000008606d7819 */ /* 0x000fe200000006ff */
[----:B------:R-:W-:Y:S01]  /*a490*/  IMAD R16, R5, R82, R16 ;  /* 0x0000005205107224 */ /* 0x000fe200078e0210 */
[----:B------:R-:W-:Y:S01]  /*a4a0*/  I2IP.S8.S32.SAT R19, R19, R3, RZ ;  /* 0x0000000313137239 */ /* 0x000fe200000014ff */
[----:B------:R-:W-:Y:S01]  /*a4b0*/  IMAD R23, R78, R23, RZ ;  /* 0x000000174e177224 */ /* 0x000fe200078e02ff */
[----:B------:R-:W-:Y:S01]  /*a4c0*/  MOV R3, R132 ;  /* 0x0000008400037202 */ /* 0x000fe20000000f00 */
[-C--:B------:R-:W-:Y:S01]  /*a4d0*/  IMAD R17, R6, R82.reuse, R17 ;  /* 0x0000005206117224 */ /* 0x080fe200078e0211 */
[----:B------:R-:W-:Y:S01]  /*a4e0*/  MOV R5, R129 ;  /* 0x0000008100057202 */ /* 0x000fe20000000f00 */
[-C--:B------:R-:W-:Y:S01]  /*a4f0*/  IMAD R18, R7, R82.reuse, R18 ;  /* 0x0000005207127224 */ /* 0x080fe200078e0212 */
[----:B------:R-:W-:Y:S01]  /*a500*/  SHF.R.S32.HI R7, RZ, 0x18, R127 ;  /* 0x00000018ff077819 */ /* 0x000fe2000001147f */
[----:B------:R-:W-:Y:S01]  /*a510*/  IMAD R23, R87, R82, R23 ;  /* 0x0000005257177224 */ /* 0x000fe200078e0217 */
[----:B------:R-:W-:Y:S01]  /*a520*/  I2IP.S8.S32.SAT R87, R2, R0, R19 ;  /* 0x0000000002577239 */ /* 0x000fe20000001413 */
[----:B------:R-:W-:Y:S01]  /*a530*/  IMAD R20, R3, R82, R20 ;  /* 0x0000005203147224 */ /* 0x000fe200078e0214 */
[----:B------:R-:W-:Y:S01]  /*a540*/  SHF.R.S32.HI R3, RZ, 0x18, R130 ;  /* 0x00000018ff037819 */ /* 0x000fe20000011482 */
[C---:B------:R-:W-:Y:S01]  /*a550*/  IMAD R22, R78.reuse, R26, RZ ;  /* 0x0000001a4e167224 */ /* 0x040fe200078e02ff */
[----:B------:R-:W-:Y:S01]  /*a560*/  I2IP.S8.S32.SAT R18, R23, R18, RZ ;  /* 0x0000001217127239 */ /* 0x000fe200000014ff */
[----:B------:R-:W-:Y:S01]  /*a570*/  IMAD R27, R78, R27, RZ ;  /* 0x0000001b4e1b7224 */ /* 0x000fe200078e02ff */
[----:B------:R1:W-:Y:S01]  /*a580*/  STS.128 [R153+UR49+0xa200], R84 ;  /* 0x00a2005499007988 */ /* 0x0003e20008000c31 */
[----:B------:R-:W-:Y:S01]  /*a590*/  IMAD R21, R4, R82, R21 ;  /* 0x0000005204157224 */ /* 0x000fe200078e0215 */
[----:B------:R-:W-:Y:S01]  /*a5a0*/  I2IP.S8.S32.SAT R16, R17, R16, R18 ;  /* 0x0000001011107239 */ /* 0x000fe20000001412 */
[-C--:B------:R-:W-:Y:S01]  /*a5b0*/  IMAD R22, R3, R82.reuse, R22 ;  /* 0x0000005203167224 */ /* 0x080fe200078e0216 */
[----:B------:R-:W-:Y:S01]  /*a5c0*/  SHF.R.S32.HI R0, RZ, 0x18, R128 ;  /* 0x00000018ff007819 */ /* 0x000fe20000011480 */
[----:B------:R-:W-:Y:S01]  /*a5d0*/  IMAD R27, R88, R82, R27 ;  /* 0x00000052581b7224 */ /* 0x000fe200078e021b */
[----:B------:R-:W-:Y:S01]  /*a5e0*/  SHF.R.S32.HI R96, RZ, 0x18, R97 ;  /* 0x00000018ff607819 */ /* 0x000fe20000011461 */
[C---:B------:R-:W-:Y:S01]  /*a5f0*/  IMAD R26, R78.reuse, R30, RZ ;  /* 0x0000001e4e1a7224 */ /* 0x040fe200078e02ff */
[----:B------:R-:W-:Y:S01]  /*a600*/  SHF.L.U32 R106, R97, 0x8, RZ ;  /* 0x00000008616a7819 */ /* 0x000fe200000006ff */
[----:B------:R-:W-:Y:S01]  /*a610*/  IMAD R24, R5, R82, R24 ;  /* 0x0000005205187224 */ /* 0x000fe200078e0218 */
[----:B------:R-:W-:Y:S01]  /*a620*/  I2IP.S8.S32.SAT R17, R27, R22, RZ ;  /* 0x000000161b117239 */ /* 0x000fe200000014ff */
[----:B------:R-:W-:Y:S01]  /*a630*/  IMAD R31, R78, R31, RZ ;  /* 0x0000001f4e1f7224 */ /* 0x000fe200078e02ff */
[----:B------:R-:W-:Y:S01]  /*a640*/  SHF.R.S32.HI R5, RZ, 0x18, R124 ;  /* 0x00000018ff057819 */ /* 0x000fe2000001147c */
[----:B------:R-:W-:Y:S01]  /*a650*/  IMAD R25, R0, R82, R25 ;  /* 0x0000005200197224 */ /* 0x000fe200078e0219 */
[----:B------:R-:W-:Y:S01]  /*a660*/  I2IP.S8.S32.SAT R17, R21, R20, R17 ;  /* 0x0000001415117239 */ /* 0x000fe20000001411 */
[-C--:B------:R-:W-:Y:S01]  /*a670*/  IMAD R26, R7, R82.reuse, R26 ;  /* 0x00000052071a7224 */ /* 0x080fe200078e021a */
[----:B------:R-:W-:Y:S01]  /*a680*/  SHF.R.S32.HI R0, RZ, 0x18, R125 ;  /* 0x00000018ff007819 */ /* 0x000fe2000001147d */
[----:B------:R-:W-:Y:S01]  /*a690*/  IMAD.MOV.U32 R3, RZ, RZ, R126 ;  /* 0x000000ffff037224 */ /* 0x000fe200078e007e */
[----:B------:R-:W-:Y:S01]  /*a6a0*/  SHF.R.S32.HI R7, RZ, 0x18, R118 ;  /* 0x00000018ff077819 */ /* 0x000fe20000011476 */
[----:B------:R-:W-:Y:S01]  /*a6b0*/  IMAD R31, R89, R82, R31 ;  /* 0x00000052591f7224 */ /* 0x000fe200078e021f */
[----:B------:R-:W-:Y:S01]  /*a6c0*/  SHF.R.S32.HI R97, RZ, 0x18, R98 ;  /* 0x00000018ff617819 */ /* 0x000fe20000011462 */
[----:B------:R-:W-:Y:S01]  /*a6d0*/  IMAD R30, R78, R34, RZ ;  /* 0x000000224e1e7224 */ /* 0x000fe200078e02ff */
[----:B------:R-:W-:Y:S01]  /*a6e0*/  SHF.L.U32 R103, R98, 0x8, RZ ;  /* 0x0000000862677819 */ /* 0x000fe200000006ff */
[----:B------:R-:W-:Y:S01]  /*a6f0*/  IMAD R28, R3, R82, R28 ;  /* 0x00000052031c7224 */ /* 0x000fe200078e021c */
[----:B------:R-:W-:Y:S01]  /*a700*/  I2IP.S8.S32.SAT R18, R31, R26, RZ ;  /* 0x0000001a1f127239 */ /* 0x000fe200000014ff */
[----:B------:R-:W-:Y:S01]  /*a710*/  IMAD R35, R78, R35, RZ ;  /* 0x000000234e237224 */ /* 0x000fe200078e02ff */
[----:B------:R-:W-:Y:S01]  /*a720*/  MOV R3, R123 ;  /* 0x0000007b00037202 */ /* 0x000fe20000000f00 */
[----:B------:R-:W-:Y:S01]  /*a730*/  IMAD R29, R0, R82, R29 ;  /* 0x00000052001d7224 */ /* 0x000fe200078e021d */
[----:B------:R-:W-:Y:S01]  /*a740*/  I2IP.S8.S32.SAT R18, R25, R24, R18 ;  /* 0x0000001819127239 */ /* 0x000fe20000001412 */
[-C--:B------:R-:W-:Y:S01]  /*a750*/  IMAD R30, R5, R82.reuse, R30 ;  /* 0x00000052051e7224 */ /* 0x080fe200078e021e */
[----:B------:R-:W-:Y:S01]  /*a760*/  SHF.R.S32.HI R0, RZ, 0x18, R122 ;  /* 0x00000018ff007819 */ /* 0x000fe2000001147a */
[----:B------:R-:W-:Y:S01]  /*a770*/  IMAD R35, R90, R82, R35 ;  /* 0x000000525a237224 */ /* 0x000fe200078e0223 */
[----:B------:R-:W-:Y:S01]  /*a780*/  MOV R5, R120 ;  /* 0x0000007800057202 */ /* 0x000fe20000000f00 */
[----:B------:R-:W-:Y:S01]  /*a790*/  IMAD R32, R3, R82, R32 ;  /* 0x0000005203207224 */ /* 0x000fe200078e0220 */
[----:B------:R-:W-:Y:S01]  /*a7a0*/  SHF.R.S32.HI R3, RZ, 0x18, R121 ;  /* 0x00000018ff037819 */ /* 0x000fe20000011479 */
[C---:B------:R-:W-:Y:S01]  /*a7b0*/  IMAD R34, R78.reuse, R38, RZ ;  /* 0x000000264e227224 */ /* 0x040fe200078e02ff */
[----:B------:R-:W-:Y:S01]  /*a7c0*/  I2IP.S8.S32.SAT R19, R35, R30, RZ ;  /* 0x0000001e23137239 */ /* 0x000fe200000014ff */
[----:B------:R-:W-:Y:S01]  /*a7d0*/  IMAD R39, R78, R39, RZ ;  /* 0x000000274e277224 */ /* 0x000fe200078e02ff */
[----:B------:R-:W-:Y:S01]  /*a7e0*/  SHF.R.S32.HI R98, RZ, 0x18, R99 ;  /* 0x00000018ff627819 */ /* 0x000fe20000011463 */
[----:B------:R-:W-:Y:S01]  /*a7f0*/  IMAD R33, R0, R82, R33 ;  /* 0x0000005200217224 */ /* 0x000fe200078e0221 */
[----:B------:R-:W-:Y:S01]  /*a800*/  I2IP.S8.S32.SAT R19, R29, R28, R19 ;  /* 0x0000001c1d137239 */ /* 0x000fe20000001413 */
[-C--:B------:R-:W-:Y:S01]  /*a810*/  IMAD R34, R3, R82.reuse, R34 ;  /* 0x0000005203227224 */ /* 0x080fe200078e0222 */
[----:B------:R-:W-:Y:S01]  /*a820*/  SHF.R.S32.HI R0, RZ, 0x18, R119 ;  /* 0x00000018ff007819 */ /* 0x000fe20000011477 */
[----:B------:R-:W-:Y:S01]  /*a830*/  IMAD R39, R91, R82, R39 ;  /* 0x000000525b277224 */ /* 0x000fe200078e0227 */
[----:B------:R-:W-:Y:S01]  /*a840*/  MOV R3, R117 ;  /* 0x0000007500037202 */ /* 0x000fe20000000f00 */
[C---:B------:R-:W-:Y:S01]  /*a850*/  IMAD R38, R78.reuse, R42, RZ ;  /* 0x0000002a4e267224 */ /* 0x040fe200078e02ff */
[----:B------:R1:W-:Y:S01]  /*a860*/  STS.128 [R172+0xa200], R16 ;  /* 0x00a20010ac007388 */ /* 0x0003e20000000c00 */
        /* <DEDUP_REMOVED lines=8> */
[-C--:B------:R-:W-:Y:S01]  /*a8f0*/  IMAD R43, R92, R82.reuse, R43 ;  /* 0x000000525c2b7224 */ /* 0x080fe200078e022b */
[----:B------:R-:W-:Y:S01]  /*a900*/  SHF.R.S32.HI R7, RZ, 0x18, R112 ;  /* 0x00000018ff077819 */ /* 0x000fe20000011470 */
[----:B------:R-:W-:Y:S01]  /*a910*/  IMAD R40, R3, R82, R40 ;  /* 0x0000005203287224 */ /* 0x000fe200078e0228 */
[----:B------:R-:W-:Y:S01]  /*a920*/  SHF.R.S32.HI R3, RZ, 0x18, R115 ;  /* 0x00000018ff037819 */ /* 0x000fe20000011473 */
[C---:B------:R-:W-:Y:S01]  /*a930*/  IMAD R42, R78.reuse, R46, RZ ;  /* 0x0000002e4e2a7224 */ /* 0x040fe200078e02ff */
[----:B------:R-:W-:Y:S01]  /*a940*/  I2IP.S8.S32.SAT R38, R43, R38, RZ ;  /* 0x000000262b267239 */ /* 0x000fe200000014ff */
[----:B------:R-:W-:Y:S01]  /*a950*/  IMAD R47, R78, R47, RZ ;  /* 0x0000002f4e2f7224 */ /* 0x000fe200078e02ff */
[----:B------:R-:W-:Y:S01]  /*a960*/  SHF.L.U32 R100, R99, 0x8, RZ ;  /* 0x0000000863647819 */ /* 0x000fe200000006ff */
[----:B------:R-:W-:Y:S01]  /*a970*/  IMAD R41, R0, R82, R41 ;  /* 0x0000005200297224 */ /* 0x000fe200078e0229 */
[----:B------:R-:W-:Y:S01]  /*a980*/  I2IP.S8.S32.SAT R33, R37, R36, R38 ;  /* 0x0000002425217239 */ /* 0x000fe20000001426 */
[-C--:B------:R-:W-:Y:S01]  /*a990*/  IMAD R42, R3, R82.reuse, R42 ;  /* 0x00000052032a7224 */ /* 0x080fe200078e022a */
[----:B------:R-:W-:Y:S01]  /*a9a0*/  SHF.R.S32.HI R0, RZ, 0x18, R113 ;  /* 0x00000018ff007819 */ /* 0x000fe20000011471 */
[----:B------:R-:W-:Y:S01]  /*a9b0*/  IMAD R47, R93, R82, R47 ;  /* 0x000000525d2f7224 */ /* 0x000fe200078e022f */
[----:B------:R-:W-:Y:S01]  /*a9c0*/  IADD3 R76, PT, PT, R76, 0x1, RZ ;  /* 0x000000014c4c7810 */ /* 0x000fe20007ffe0ff */
[C---:B------:R-:W-:Y:S02]  /*a9d0*/  IMAD R46, R78.reuse, R50, RZ ;  /* 0x000000324e2e7224 */ /* 0x040fe400078e02ff */
        /* <DEDUP_REMOVED lines=8> */
[----:B------:R-:W-:Y:S02]  /*aa60*/  IMAD.MOV.U32 R3, RZ, RZ, R111 ;  /* 0x000000ffff037224 */ /* 0x000fe400078e006f */
[-C--:B------:R-:W-:Y:S02]  /*aa70*/  IMAD R51, R94, R82.reuse, R51 ;  /* 0x000000525e337224 */ /* 0x080fe400078e0233 */
[----:B------:R-:W-:Y:S01]  /*aa80*/  IMAD R48, R3, R82, R48 ;  /* 0x0000005203307224 */ /* 0x000fe200078e0230 */
[----:B------:R-:W-:Y:S01]  /*aa90*/  SHF.R.S32.HI R3, RZ, 0x18, R109 ;  /* 0x00000018ff037819 */ /* 0x000fe2000001146d */
[C---:B------:R-:W-:Y:S01]  /*aaa0*/  IMAD R50, R78.reuse, R54, RZ ;  /* 0x000000364e327224 */ /* 0x040fe200078e02ff */
[----:B------:R-:W-:Y:S01]  /*aab0*/  I2IP.S8.S32.SAT R35, R51, R46, RZ ;  /* 0x0000002e33237239 */ /* 0x000fe200000014ff */
[----:B------:R-:W-:Y:S02]  /*aac0*/  IMAD R55, R78, R55, RZ ;  /* 0x000000374e377224 */ /* 0x000fe400078e02ff */
[----:B------:R-:W-:Y:S01]  /*aad0*/  IMAD R49, R0, R82, R49 ;  /* 0x0000005200317224 */ /* 0x000fe200078e0231 */
[----:B------:R-:W-:Y:S01]  /*aae0*/  I2IP.S8.S32.SAT R35, R45, R44, R35 ;  /* 0x0000002c2d237239 */ /* 0x000fe20000001423 */
[-C--:B------:R-:W-:Y:S01]  /*aaf0*/  IMAD R50, R3, R82.reuse, R50 ;  /* 0x0000005203327224 */ /* 0x080fe200078e0232 */
[----:B------:R-:W-:Y:S01]  /*ab00*/  SHF.R.S32.HI R0, RZ, 0x18, R107 ;  /* 0x00000018ff007819 */ /* 0x000fe2000001146b */
[----:B------:R-:W-:Y:S01]  /*ab10*/  IMAD R55, R95, R82, R55 ;  /* 0x000000525f377224 */ /* 0x000fe200078e0237 */
[----:B------:R-:W-:Y:S01]  /*ab20*/  SHF.R.S32.HI R3, RZ, 0x18, R106 ;  /* 0x00000018ff037819 */ /* 0x000fe2000001146a */
        /* <DEDUP_REMOVED lines=11> */
[----:B------:R-:W-:Y:S01]  /*abe0*/  SHF.R.S32.HI R3, RZ, 0x18, R103 ;  /* 0x00000018ff037819 */ /* 0x000fe20000011467 */
[----:B------:R-:W-:Y:S02]  /*abf0*/  IMAD R58, R78, R62, RZ ;  /* 0x0000003e4e3a7224 */ /* 0x000fe400078e02ff */
[----:B------:R-:W-:Y:S01]  /*ac00*/  IMAD R56, R5, R82, R56 ;  /* 0x0000005205387224 */ /* 0x000fe200078e0238 */
[----:B------:R-:W-:Y:S01]  /*ac10*/  MOV R5, R102 ;  /* 0x0000006600057202 */ /* 0x000fe20000000f00 */
[----:B------:R-:W-:Y:S01]  /*ac20*/  IMAD R57, R0, R82, R57 ;  /* 0x0000005200397224 */ /* 0x000fe200078e0239 */
[----:B------:R-:W-:Y:S01]  /*ac30*/  SHF.R.S32.HI R0, RZ, 0x18, R101 ;  /* 0x00000018ff007819 */ /* 0x000fe20000011465 */
[C---:B------:R-:W-:Y:S01]  /*ac40*/  IMAD R63, R78.reuse, R63, RZ ;  /* 0x0000003f4e3f7224 */ /* 0x040fe200078e02ff */
[----:B------:R-:W-:Y:S01]  /*ac50*/  I2IP.S8.S32.SAT R54, R59, R54, RZ ;  /* 0x000000363b367239 */ /* 0x000fe200000014ff */
[-C--:B------:R-:W-:Y:S01]  /*ac60*/  IMAD R58, R3, R82.reuse, R58 ;  /* 0x00000052033a7224 */ /* 0x080fe200078e023a */
[----:B------:R-:W-:Y:S01]  /*ac70*/  SHF.R.S32.HI R3, RZ, 0x18, R100 ;  /* 0x00000018ff037819 */ /* 0x000fe20000011464 */
[----:B------:R-:W-:Y:S01]  /*ac80*/  IMAD R63, R97, R82, R63 ;  /* 0x00000052613f7224 */ /* 0x000fe200078e023f */
[----:B------:R-:W-:Y:S01]  /*ac90*/  I2IP.S8.S32.SAT R49, R53, R52, R54 ;  /* 0x0000003435317239 */ /* 0x000fe20000001436 */
        /* <DEDUP_REMOVED lines=28> */
.L_x_121:
[----:B------:R-:W-:Y:S05]  /*ae60*/  BSYNC.RECONVERGENT B0 ;  /* 0x0000000000007941 */ /* 0x000fea0003800200 */
.L_x_120:
[----:B------:R-:W-:Y:S01]  /*ae70*/  BAR.SYNC.DEFER_BLOCKING 0x1, 0x80 ;  /* 0x0042000000007b1d */ /* 0x000fe20000010000 */
[----:B------:R-:W-:Y:S01]  /*ae80*/  ISETP.NE.AND P2, PT, R168, RZ, PT ;  /* 0x000000ffa800720c */ /* 0x000fe20003f45270 */
[----:B------:R-:W-:Y:S01]  /*ae90*/  IMAD.IADD R20, R75, 0x1, R150 ;  /* 0x000000014b147824 */ /* 0x000fe200078e0296 */
[----:B------:R-:W-:Y:S01]  /*aea0*/  ISETP.NE.AND P0, PT, R169, 0x2, PT ;  /* 0x00000002a900780c */ /* 0x000fe20003f05270 */
[----:B------:R-:W-:Y:S01]  /*aeb0*/  IMAD.IADD R21, R77, 0x1, R152 ;  /* 0x000000014d157824 */ /* 0x000fe200078e0298 */
[----:B------:R-:W-:Y:S02]  /*aec0*/  ISETP.NE.AND P1, PT, R76, 0x2, PT ;  /* 0x000000024c00780c */ /* 0x000fe40003f25270 */
[----:B------:R-:W-:Y:S02]  /*aed0*/  SEL R0, RZ, 0x1, P0 ;  /* 0x00000001ff007807 */ /* 0x000fe40000000000 */
[----:B------:R-:W-:Y:S02]  /*aee0*/  SEL R3, RZ, 0x1, P1 ;  /* 0x00000001ff037807 */ /* 0x000fe40000800000 */
[----:B------:R-:W-:Y:S02]  /*aef0*/  LOP3.LUT R161, R161, R0, RZ, 0x3c, !PT ;  /* 0x00000000a1a17212 */ /* 0x000fe400078e3cff */
[----:B------:R-:W-:Y:S02]  /*af00*/  LOP3.LUT R162, R162, R3, RZ, 0x3c, !PT ;  /* 0x00000003a2a27212 */ /* 0x000fe400078e3cff */
[----:B------:R-:W-:Y:S02]  /*af10*/  @P2 R2UR UR36, R158 ;  /* 0x000000009e2422ca */ /* 0x000fe400000e0000 */
[----:B------:R-:W-:Y:S02]  /*af20*/  SEL R169, R169, RZ, P0 ;  /* 0x000000ffa9a97207 */ /* 0x000fe40000000000 */
[----:B------:R-:W-:Y:S01]  /*af30*/  SEL R76, R76, RZ, P1 ;  /* 0x000000ff4c4c7207 */ /* 0x000fe20000800000 */
[----:B------:R-:W-:Y:S10]  /*af40*/  @P2 BRA `(.L_x_122) ;  /* 0xffffff9800a82947 */ /* 0x000ff4000383ffff */
[----:B------:R-:W-:Y:S05]  /*af50*/  EXIT ;  /* 0x000000000000794d */ /* 0x000fea0003800000 */
.L_x_19:
[----:B--2---:R2:W1:Y:S02]  /*af60*/  SYNCS.PHASECHK.TRANS64.TRYWAIT P0, [R3+URZ+0xe0], R2 ;  /* 0x0000e002030075a7 */ /* 0x00446400080011ff */
[----:B-1----:R-:W-:Y:S05]  /*af70*/  @!P0 NANOSLEEP.SYNCS 0x989680 ;  /* 0x009896800000895d */ /* 0x002fea0003900000 */
[----:B------:R-:W1:Y:S02]  /*af80*/  @!P0 SYNCS.PHASECHK.TRANS64 P0, [R3+URZ+0xe0], R2 ;  /* 0x0000e002030085a7 */ /* 0x000e6400080010ff */
[----:B-1----:R-:W-:Y:S05]  /*af90*/  @!P0 BRA `(.L_x_19) ;  /* 0xfffffffc00f08947 */ /* 0x002fea000383ffff */
[----:B------:R-:W-:Y:S05]  /*afa0*/  BRA `(.L_x_123) ;  /* 0xffffff6400807947 */ /* 0x000fea000383ffff */
.L_x_22:
[----:B-1----:R-:W-:-:S07]  /*afb0*/  MOV R2, UR33 ;  /* 0x0000002100027c02 */ /* 0x002fce0008000f00 */
.L_x_124:
[----:B-1----:R1:W2:Y:S02]  /*afc0*/  SYNCS.PHASECHK.TRANS64.TRYWAIT P0, [R2+URZ+0x20], R5 ;  /* 0x00002005020075a7 */ /* 0x0022a400080011ff */
[----:B--2---:R-:W-:Y:S05]  /*afd0*/  @!P0 NANOSLEEP.SYNCS 0x989680 ;  /* 0x009896800000895d */ /* 0x004fea0003900000 */
[----:B------:R-:W2:Y:S02]  /*afe0*/  @!P0 SYNCS.PHASECHK.TRANS64 P0, [R2+URZ+0x20], R5 ;  /* 0x00002005020085a7 */ /* 0x000ea400080010ff */
[----:B--2---:R-:W-:Y:S05]  /*aff0*/  @!P0 BRA `(.L_x_124) ;  /* 0xfffffffc00f08947 */ /* 0x004fea000383ffff */
[----:B------:R-:W-:Y:S05]  /*b000*/  BRA `(.L_x_21) ;  /* 0xffffff6400d07947 */ /* 0x000fea000383ffff */
.L_x_28:
[----:B-1----:R-:W-:-:S07]  /*b010*/  MOV R2, UR17 ;  /* 0x0000001100027c02 */ /* 0x002fce0008000f00 */
.L_x_125:
[----:B-1----:R1:W2:Y:S02]  /*b020*/  SYNCS.PHASECHK.TRANS64.TRYWAIT P0, [R2+URZ+0x20], R5 ;  /* 0x00002005020075a7 */ /* 0x0022a400080011ff */
[----:B--2---:R-:W-:Y:S05]  /*b030*/  @!P0 NANOSLEEP.SYNCS 0x989680 ;  /* 0x009896800000895d */ /* 0x004fea0003900000 */
[----:B------:R-:W2:Y:S02]  /*b040*/  @!P0 SYNCS.PHASECHK.TRANS64 P0, [R2+URZ+0x20], R5 ;  /* 0x00002005020085a7 */ /* 0x000ea400080010ff */
[----:B--2---:R-:W-:Y:S05]  /*b050*/  @!P0 BRA `(.L_x_125) ;  /* 0xfffffffc00f08947 */ /* 0x004fea000383ffff */
[----:B------:R-:W-:Y:S05]  /*b060*/  BRA `(.L_x_27) ;  /* 0xffffff6800787947 */ /* 0x000fea000383ffff */
.L_x_32:
[----:B-1----:R1:W2:Y:S02]  /*b070*/  SYNCS.PHASECHK.TRANS64.TRYWAIT P0, [R2+URZ+0x90], R3 ;  /* 0x00009003020075a7 */ /* 0x0022a400080011ff */
[----:B--2---:R-:W-:Y:S05]  /*b080*/  @!P0 NANOSLEEP.SYNCS 0x989680 ;  /* 0x009896800000895d */ /* 0x004fea0003900000 */
[----:B------:R-:W2:Y:S02]  /*b090*/  @!P0 SYNCS.PHASECHK.TRANS64 P0, [R2+URZ+0x90], R3 ;  /* 0x00009003020085a7 */ /* 0x000ea400080010ff */
[----:B--2---:R-:W-:Y:S05]  /*b0a0*/  @!P0 BRA `(.L_x_32) ;  /* 0xfffffffc00f08947 */ /* 0x004fea000383ffff */
[----:B------:R-:W-:Y:S05]  /*b0b0*/  BRA `(.L_x_126) ;  /* 0xffffff6c00087947 */ /* 0x000fea000383ffff */
.L_x_36:
[----:B----4-:R-:W-:-:S07]  /*b0c0*/  MOV R0, UR5 ;  /* 0x0000000500007c02 */ /* 0x010fce0008000f00 */
.L_x_127:
[----:B-1----:R1:W2:Y:S02]  /*b0d0*/  SYNCS.PHASECHK.TRANS64.TRYWAIT P0, [R0+URZ], R3 ;  /* 0x00000003000075a7 */ /* 0x0022a400080011ff */
[----:B--2---:R-:W-:Y:S05]  /*b0e0*/  @!P0 NANOSLEEP.SYNCS 0x989680 ;  /* 0x009896800000895d */ /* 0x004fea0003900000 */
[----:B------:R-:W2:Y:S02]  /*b0f0*/  @!P0 SYNCS.PHASECHK.TRANS64 P0, [R0+URZ], R3 ;  /* 0x00000003000085a7 */ /* 0x000ea400080010ff */
[----:B--2---:R-:W-:Y:S05]  /*b100*/  @!P0 BRA `(.L_x_127) ;  /* 0xfffffffc00f08947 */ /* 0x004fea000383ffff */
[----:B------:R-:W-:Y:S05]  /*b110*/  BRA `(.L_x_128) ;  /* 0xffffff7000787947 */ /* 0x000fea000383ffff */
.L_x_37:
[----:B----4-:R-:W-:-:S07]  /*b120*/  MOV R0, UR5 ;  /* 0x0000000500007c02 */ /* 0x010fce0008000f00 */
.L_x_129:
[----:B-1----:R1:W2:Y:S02]  /*b130*/  SYNCS.PHASECHK.TRANS64.TRYWAIT P0, [R0+URZ], R3 ;  /* 0x00000003000075a7 */ /* 0x0022a400080011ff */
[----:B--2---:R-:W-:Y:S05]  /*b140*/  @!P0 NANOSLEEP.SYNCS 0x989680 ;  /* 0x009896800000895d */ /* 0x004fea0003900000 */
[----:B------:R-:W2:Y:S02]  /*b150*/  @!P0 SYNCS.PHASECHK.TRANS64 P0, [R0+URZ], R3 ;  /* 0x00000003000085a7 */ /* 0x000ea400080010ff */
[----:B--2---:R-:W-:Y:S05]  /*b160*/  @!P0 BRA `(.L_x_129) ;  /* 0xfffffffc00f08947 */ /* 0x004fea000383ffff */
[----:B------:R-:W-:Y:S05]  /*b170*/  BRA `(.L_x_130) ;  /* 0xffffff7000847947 */ /* 0x000fea000383ffff */
.L_x_38:
[----:B----4-:R-:W-:-:S07]  /*b180*/  MOV R0, UR5 ;  /* 0x0000000500007c02 */ /* 0x010fce0008000f00 */
.L_x_131:
[----:B-1----:R1:W2:Y:S02]  /*b190*/  SYNCS.PHASECHK.TRANS64.TRYWAIT P0, [R0+URZ], R3 ;  /* 0x00000003000075a7 */ /* 0x0022a400080011ff */
[----:B--2---:R-:W-:Y:S05]  /*b1a0*/  @!P0 NANOSLEEP.SYNCS 0x989680 ;  /* 0x009896800000895d */ /* 0x004fea0003900000 */
[----:B------:R-:W2:Y:S02]  /*b1b0*/  @!P0 SYNCS.PHASECHK.TRANS64 P0, [R0+URZ], R3 ;  /* 0x00000003000085a7 */ /* 0x000ea400080010ff */
[----:B--2---:R-:W-:Y:S05]  /*b1c0*/  @!P0 BRA `(.L_x_131) ;  /* 0xfffffffc00f08947 */ /* 0x004fea000383ffff */
[----:B------:R-:W-:Y:S05]  /*b1d0*/  BRA `(.L_x_132) ;  /* 0xffffff7000907947 */ /* 0x000fea000383ffff */
.L_x_41:
[----:B-1----:R1:W2:Y:S02]  /*b1e0*/  SYNCS.PHASECHK.TRANS64.TRYWAIT P0, [R0+URZ+0xd0], R5 ;  /* 0x0000d005000075a7 */ /* 0x0022a400080011ff */
[----:B--2---:R-:W-:Y:S05]  /*b1f0*/  @!P0 NANOSLEEP.SYNCS 0x989680 ;  /* 0x009896800000895d */ /* 0x004fea0003900000 */
[----:B------:R-:W2:Y:S02]  /*b200*/  @!P0 SYNCS.PHASECHK.TRANS64 P0, [R0+URZ+0xd0], R5 ;  /* 0x0000d005000085a7 */ /* 0x000ea400080010ff */
[----:B--2---:R-:W-:Y:S05]  /*b210*/  @!P0 BRA `(.L_x_41) ;  /* 0xfffffffc00f08947 */ /* 0x004fea000383ffff */
[----:B------:R-:W-:Y:S05]  /*b220*/  BRA `(.L_x_133) ;  /* 0xffffff7000ec7947 */ /* 0x000fea000383ffff */
.L_x_42:
[----:B------:R-:W-:-:S07]  /*b230*/  MOV R0, UR5 ;  /* 0x0000000500007c02 */ /* 0x000fce0008000f00 */
.L_x_134:
[----:B-1----:R1:W2:Y:S02]  /*b240*/  SYNCS.PHASECHK.TRANS64.TRYWAIT P0, [R0+URZ+0xa0], R5 ;  /* 0x0000a005000075a7 */ /* 0x0022a400080011ff */
[----:B--2---:R-:W-:Y:S05]  /*b250*/  @!P0 NANOSLEEP.SYNCS 0x989680 ;  /* 0x009896800000895d */ /* 0x004fea0003900000 */
[----:B------:R-:W2:Y:S02]  /*b260*/  @!P0 SYNCS.PHASECHK.TRANS64 P0, [R0+URZ+0xa0], R5 ;  /* 0x0000a005000085a7 */ /* 0x000ea400080010ff */
[----:B--2---:R-:W-:Y:S05]  /*b270*/  @!P0 BRA `(.L_x_134) ;  /* 0xfffffffc00f08947 */ /* 0x004fea000383ffff */
[----:B------:R-:W-:Y:S05]  /*b280*/  BRA `(.L_x_135) ;  /* 0xffffff7000fc7947 */ /* 0x000fea000383ffff */
.L_x_43:
[----:B-1----:R1:W2:Y:S02]  /*b290*/  SYNCS.PHASECHK.TRANS64.TRYWAIT P1, [R0+URZ+0x90], R5 ;  /* 0x00009005000075a7 */ /* 0x0022a400080211ff */
[----:B--2---:R-:W-:Y:S05]  /*b2a0*/  @!P1 NANOSLEEP.SYNCS 0x989680 ;  /* 0x009896800000995d */ /* 0x004fea0003900000 */
[----:B------:R-:W2:Y:S02]  /*b2b0*/  @!P1 SYNCS.PHASECHK.TRANS64 P1, [R0+URZ+0x90], R5 ;  /* 0x00009005000095a7 */ /* 0x000ea400080210ff */
[----:B--2---:R-:W-:Y:S05]  /*b2c0*/  @!P1 BRA `(.L_x_43) ;  /* 0xfffffffc00f09947 */ /* 0x004fea000383ffff */
[----:B------:R-:W-:Y:S05]  /*b2d0*/  BRA `(.L_x_136) ;  /* 0xffffff74002c7947 */ /* 0x000fea000383ffff */
.L_x_46:
[----:B------:R-:W-:-:S07]  /*b2e0*/  MOV R0, UR5 ;  /* 0x0000000500007c02 */ /* 0x000fce0008000f00 */
.L_x_137:
[----:B-1----:R1:W2:Y:S02]  /*b2f0*/  SYNCS.PHASECHK.TRANS64.TRYWAIT P0, [R0+URZ+0xa0], R3 ;  /* 0x0000a003000075a7 */ /* 0x0022a400080011ff */
[----:B--2---:R-:W-:Y:S05]  /*b300*/  @!P0 NANOSLEEP.SYNCS 0x989680 ;  /* 0x009896800000895d */ /* 0x004fea0003900000 */
[----:B------:R-:W2:Y:S02]  /*b310*/  @!P0 SYNCS.PHASECHK.TRANS64 P0, [R0+URZ+0xa0], R3 ;  /* 0x0000a003000085a7 */ /* 0x000ea400080010ff */
[----:B--2---:R-:W-:Y:S05]  /*b320*/  @!P0 BRA `(.L_x_137) ;  /* 0xfffffffc00f08947 */ /* 0x004fea000383ffff */
[----:B------:R-:W-:Y:S05]  /*b330*/  BRA `(.L_x_45) ;  /* 0xffffff7400807947 */ /* 0x000fea000383ffff */
.L_x_53:
[----:B-1----:R1:W2:Y:S02]  /*b340*/  SYNCS.PHASECHK.TRANS64.TRYWAIT P1, [R0+URZ+0x90], R5 ;  /* 0x00009005000075a7 */ /* 0x0022a400080211ff */
[----:B--2---:R-:W-:Y:S05]  /*b350*/  @!P1 NANOSLEEP.SYNCS 0x989680 ;  /* 0x009896800000995d */ /* 0x004fea0003900000 */
[----:B------:R-:W2:Y:S02]  /*b360*/  @!P1 SYNCS.PHASECHK.TRANS64 P1, [R0+URZ+0x90], R5 ;  /* 0x00009005000095a7 */ /* 0x000ea400080210ff */
[----:B--2---:R-:W-:Y:S05]  /*b370*/  @!P1 BRA `(.L_x_53) ;  /* 0xfffffffc00f09947 */ /* 0x004fea000383ffff */
[----:B------:R-:W-:Y:S05]  /*b380*/  BRA `(.L_x_138) ;  /* 0xffffff7800d87947 */ /* 0x000fea000383ffff */
.L_x_54:
[----:B------:R-:W-:-:S07]  /*b390*/  MOV R3, UR9 ;  /* 0x0000000900037c02 */ /* 0x000fce0008000f00 */
.L_x_139:
[----:B-1----:R1:W2:Y:S02]  /*b3a0*/  SYNCS.PHASECHK.TRANS64.TRYWAIT P0, [R3+URZ+0xc0], R0 ;  /* 0x0000c000030075a7 */ /* 0x0022a400080011ff */
[----:B--2---:R-:W-:Y:S05]  /*b3b0*/  @!P0 NANOSLEEP.SYNCS 0x989680 ;  /* 0x009896800000895d */ /* 0x004fea0003900000 */
[----:B------:R-:W2:Y:S02]  /*b3c0*/  @!P0 SYNCS.PHASECHK.TRANS64 P0, [R3+URZ+0xc0], R0 ;  /* 0x0000c000030085a7 */ /* 0x000ea400080010ff */
[----:B--2---:R-:W-:Y:S05]  /*b3d0*/  @!P0 BRA `(.L_x_139) ;  /* 0xfffffffc00f08947 */ /* 0x004fea000383ffff */
[----:B------:R-:W-:Y:S05]  /*b3e0*/  BRA `(.L_x_140) ;  /* 0xffffff7c000c7947 */ /* 0x000fea000383ffff */
.L_x_57:
[----:B------:R-:W-:Y:S07]  /*b3f0*/  MOV R0, UR7 ;  /* 0x0000000700007c02 */ /* 0x000fee0008000f00 */
.L_x_141:
[----:B-1----:R1:W2:Y:S02]  /*b400*/  SYNCS.PHASECHK.TRANS64.TRYWAIT P0, [R0+URZ], R3 ;  /* 0x00000003000075a7 */ /* 0x0022a400080011ff */
[----:B--2---:R-:W-:Y:S05]  /*b410*/  @!P0 NANOSLEEP.SYNCS 0x989680 ;  /* 0x009896800000895d */ /* 0x004fea0003900000 */
[----:B------:R-:W2:Y:S02]  /*b420*/  @!P0 SYNCS.PHASECHK.TRANS64 P0, [R0+URZ], R3 ;  /* 0x00000003000085a7 */ /* 0x000ea400080010ff */
[----:B--2---:R-:W-:Y:S05]  /*b430*/  @!P0 BRA `(.L_x_141) ;  /* 0xfffffffc00f08947 */ /* 0x004fea000383ffff */
[----:B------:R-:W-:Y:S05]  /*b440*/  BRA `(.L_x_56) ;  /* 0xffffff7c002c7947 */ /* 0x000fea000383ffff */
.L_x_60:
[----:B------:R-:W-:-:S07]  /*b450*/  MOV R0, UR5 ;  /* 0x0000000500007c02 */ /* 0x000fce0008000f00 */
.L_x_142:
[----:B--2---:R2:W3:Y:S02]  /*b460*/  SYNCS.PHASECHK.TRANS64.TRYWAIT P0, [R0+URZ], R3 ;  /* 0x00000003000075a7 */ /* 0x0044e400080011ff */
[----:B---3--:R-:W-:Y:S05]  /*b470*/  @!P0 NANOSLEEP.SYNCS 0x989680 ;  /* 0x009896800000895d */ /* 0x008fea0003900000 */
[----:B------:R-:W3:Y:S02]  /*b480*/  @!P0 SYNCS.PHASECHK.TRANS64 P0, [R0+URZ], R3 ;  /* 0x00000003000085a7 */ /* 0x000ee400080010ff */
[----:B---3--:R-:W-:Y:S05]  /*b490*/  @!P0 BRA `(.L_x_142) ;  /* 0xfffffffc00f08947 */ /* 0x008fea000383ffff */
[----:B------:R-:W-:Y:S05]  /*b4a0*/  BRA `(.L_x_143) ;  /* 0xffffff7c00cc7947 */ /* 0x000fea000383ffff */
.L_x_61:
[----:B------:R-:W-:-:S07]  /*b4b0*/  MOV R0, UR7 ;  /* 0x0000000700007c02 */ /* 0x000fce0008000f00 */
.L_x_144:
[----:B--2---:R2:W3:Y:S02]  /*b4c0*/  SYNCS.PHASECHK.TRANS64.TRYWAIT P0, [R0+URZ], R3 ;  /* 0x00000003000075a7 */ /* 0x0044e400080011ff */
[----:B---3--:R-:W-:Y:S05]  /*b4d0*/  @!P0 NANOSLEEP.SYNCS 0x989680 ;  /* 0x009896800000895d */ /* 0x008fea0003900000 */
[----:B------:R-:W3:Y:S02]  /*b4e0*/  @!P0 SYNCS.PHASECHK.TRANS64 P0, [R0+URZ], R3 ;  /* 0x00000003000085a7 */ /* 0x000ee400080010ff */
[----:B---3--:R-:W-:Y:S05]  /*b4f0*/  @!P0 BRA `(.L_x_144) ;  /* 0xfffffffc00f08947 */ /* 0x008fea000383ffff */
[----:B------:R-:W-:Y:S05]  /*b500*/  BRA `(.L_x_145) ;  /* 0xffffff7c00d87947 */ /* 0x000fea000383ffff */
.L_x_66:
[----:B--2---:R2:W3:Y:S02]  /*b510*/  SYNCS.PHASECHK.TRANS64.TRYWAIT P0, [R0+URZ+0x90], R3 ;  /* 0x00009003000075a7 */ /* 0x0044e400080011ff */
[----:B---3--:R-:W-:Y:S05]  /*b520*/  @!P0 NANOSLEEP.SYNCS 0x989680 ;  /* 0x009896800000895d */ /* 0x008fea0003900000 */
[----:B------:R-:W3:Y:S02]  /*b530*/  @!P0 SYNCS.PHASECHK.TRANS64 P0, [R0+URZ+0x90], R3 ;  /* 0x00009003000085a7 */ /* 0x000ee400080010ff */
[----:B---3--:R-:W-:Y:S05]  /*b540*/  @!P0 BRA `(.L_x_66) ;  /* 0xfffffffc00f08947 */ /* 0x008fea000383ffff */
[----:B------:R-:W-:Y:S05]  /*b550*/  BRA `(.L_x_146) ;  /* 0xffffff8000e47947 */ /* 0x000fea000383ffff */
.L_x_69:
[----:B------:R-:W-:Y:S07]  /*b560*/  MOV R0, UR7 ;  /* 0x0000000700007c02 */ /* 0x000fee0008000f00 */
.L_x_147:
[----:B--2---:R2:W3:Y:S02]  /*b570*/  SYNCS.PHASECHK.TRANS64.TRYWAIT P0, [R0+URZ+0x88], R3 ;  /* 0x00008803000075a7 */ /* 0x0044e400080011ff */
[----:B---3--:R-:W-:Y:S05]  /*b580*/  @!P0 NANOSLEEP.SYNCS 0x989680 ;  /* 0x009896800000895d */ /* 0x008fea0003900000 */
[----:B------:R-:W3:Y:S02]  /*b590*/  @!P0 SYNCS.PHASECHK.TRANS64 P0, [R0+URZ+0x88], R3 ;  /* 0x00008803000085a7 */ /* 0x000ee400080010ff */
[----:B---3--:R-:W-:Y:S05]  /*b5a0*/  @!P0 BRA `(.L_x_147) ;  /* 0xfffffffc00f08947 */ /* 0x008fea000383ffff */
[----:B------:R-:W-:Y:S05]  /*b5b0*/  BRA `(.L_x_68) ;  /* 0xffffff8400c47947 */ /* 0x000fea000383ffff */
.L_x_72:
[----:B------:R-:W-:Y:S07]  /*b5c0*/  MOV R3, UR7 ;  /* 0x0000000700037c02 */ /* 0x000fee0008000f00 */
.L_x_148:
[----:B-1----:R1:W2:Y:S02]  /*b5d0*/  SYNCS.PHASECHK.TRANS64.TRYWAIT P0, [R3+URZ+0x60], R12 ;  /* 0x0000600c030075a7 */ /* 0x0022a400080011ff */
[----:B--2---:R-:W-:Y:S05]  /*b5e0*/  @!P0 NANOSLEEP.SYNCS 0x989680 ;  /* 0x009896800000895d */ /* 0x004fea0003900000 */
[----:B------:R-:W2:Y:S02]  /*b5f0*/  @!P0 SYNCS.PHASECHK.TRANS64 P0, [R3+URZ+0x60], R12 ;  /* 0x0000600c030085a7 */ /* 0x000ea400080010ff */
[----:B--2---:R-:W-:Y:S05]  /*b600*/  @!P0 BRA `(.L_x_148) ;  /* 0xfffffffc00f08947 */ /* 0x004fea000383ffff */
[----:B------:R-:W-:Y:S05]  /*b610*/  BRA `(.L_x_149) ;  /* 0xffffff88003c7947 */ /* 0x000fea000383ffff */
.L_x_73:
[----:B-1----:R-:W-:Y:S07]  /*b620*/  MOV R3, UR7 ;  /* 0x0000000700037c02 */ /* 0x002fee0008000f00 */
.L_x_150:
[----:B-1----:R1:W2:Y:S02]  /*b630*/  SYNCS.PHASECHK.TRANS64.TRYWAIT P0, [R3+URZ+0x68], R12 ;  /* 0x0000680c030075a7 */ /* 0x0022a400080011ff */
[----:B--2---:R-:W-:Y:S05]  /*b640*/  @!P0 NANOSLEEP.SYNCS 0x989680 ;  /* 0x009896800000895d */ /* 0x004fea0003900000 */
[----:B------:R-:W2:Y:S02]  /*b650*/  @!P0 SYNCS.PHASECHK.TRANS64 P0, [R3+URZ+0x68], R12 ;  /* 0x0000680c030085a7 */ /* 0x000ea400080010ff */
[----:B--2---:R-:W-:Y:S05]  /*b660*/  @!P0 BRA `(.L_x_150) ;  /* 0xfffffffc00f08947 */ /* 0x004fea000383ffff */
[----:B------:R-:W-:Y:S05]  /*b670*/  BRA `(.L_x_151) ;  /* 0xffffff8800787947 */ /* 0x000fea000383ffff */
.L_x_74:
[----:B-1----:R-:W-:Y:S07]  /*b680*/  MOV R3, UR7 ;  /* 0x0000000700037c02 */ /* 0x002fee0008000f00 */
.L_x_152:
[----:B-1----:R1:W2:Y:S02]  /*b690*/  SYNCS.PHASECHK.TRANS64.TRYWAIT P0, [R3+URZ+0x70], R12 ;  /* 0x0000700c030075a7 */ /* 0x0022a400080011ff */
[----:B--2---:R-:W-:Y:S05]  /*b6a0*/  @!P0 NANOSLEEP.SYNCS 0x989680 ;  /* 0x009896800000895d */ /* 0x004fea0003900000 */
[----:B------:R-:W2:Y:S02]  /*b6b0*/  @!P0 SYNCS.PHASECHK.TRANS64 P0, [R3+URZ+0x70], R12 ;  /* 0x0000700c030085a7 */ /* 0x000ea400080010ff */
[----:B--2---:R-:W-:Y:S05]  /*b6c0*/  @!P0 BRA `(.L_x_152) ;  /* 0xfffffffc00f08947 */ /* 0x004fea000383ffff */
[----:B------:R-:W-:Y:S05]  /*b6d0*/  BRA `(.L_x_153) ;  /* 0xffffff8800c07947 */ /* 0x000fea000383ffff */
.L_x_75:
[----:B------:R-:W-:Y:S07]  /*b6e0*/  MOV R3, UR7 ;  /* 0x0000000700037c02 */ /* 0x000fee0008000f00 */
.L_x_154:
[----:B-1----:R1:W2:Y:S02]  /*b6f0*/  SYNCS.PHASECHK.TRANS64.TRYWAIT P0, [R3+URZ+0x78], R12 ;  /* 0x0000780c030075a7 */ /* 0x0022a400080011ff */
[----:B--2---:R-:W-:Y:S05]  /*b700*/  @!P0 NANOSLEEP.SYNCS 0x989680 ;  /* 0x009896800000895d */ /* 0x004fea0003900000 */
[----:B------:R-:W2:Y:S02]  /*b710*/  @!P0 SYNCS.PHASECHK.TRANS64 P0, [R3+URZ+0x78], R12 ;  /* 0x0000780c030085a7 */ /* 0x000ea400080010ff */
[----:B--2---:R-:W-:Y:S05]  /*b720*/  @!P0 BRA `(.L_x_154) ;  /* 0xfffffffc00f08947 */ /* 0x004fea000383ffff */
[----:B------:R-:W-:Y:S05]  /*b730*/  BRA `(.L_x_155) ;  /* 0xffffff8c00487947 */ /* 0x000fea000383ffff */
.L_x_77:
[----:B------:R-:W-:-:S07]  /*b740*/  MOV R0, UR7 ;  /* 0x0000000700007c02 */ /* 0x000fce0008000f00 */
.L_x_156:
[----:B-1----:R1:W3:Y:S02]  /*b750*/  SYNCS.PHASECHK.TRANS64.TRYWAIT P0, [R0+URZ+0x60], R3 ;  /* 0x00006003000075a7 */ /* 0x0022e400080011ff */
[----:B---3--:R-:W-:Y:S05]  /*b760*/  @!P0 NANOSLEEP.SYNCS 0x989680 ;  /* 0x009896800000895d */ /* 0x008fea0003900000 */
[----:B------:R-:W3:Y:S02]  /*b770*/  @!P0 SYNCS.PHASECHK.TRANS64 P0, [R0+URZ+0x60], R3 ;  /* 0x00006003000085a7 */ /* 0x000ee400080010ff */
[----:B---3--:R-:W-:Y:S05]  /*b780*/  @!P0 BRA `(.L_x_156) ;  /* 0xfffffffc00f08947 */ /* 0x008fea000383ffff */
[----:B------:R-:W-:Y:S05]  /*b790*/  BRA `(.L_x_157) ;  /* 0xffffff8c00b87947 */ /* 0x000fea000383ffff */
.L_x_78:
[----:B-1----:R-:W-:-:S07]  /*b7a0*/  MOV R0, UR7 ;  /* 0x0000000700007c02 */ /* 0x002fce0008000f00 */
.L_x_158:
[----:B-1----:R1:W3:Y:S02]  /*b7b0*/  SYNCS.PHASECHK.TRANS64.TRYWAIT P0, [R0+URZ+0x68], R3 ;  /* 0x00006803000075a7 */ /* 0x0022e400080011ff */
[----:B---3--:R-:W-:Y:S05]  /*b7c0*/  @!P0 NANOSLEEP.SYNCS 0x989680 ;  /* 0x009896800000895d */ /* 0x008fea0003900000 */
[----:B------:R-:W3:Y:S02]  /*b7d0*/  @!P0 SYNCS.PHASECHK.TRANS64 P0, [R0+URZ+0x68], R3 ;  /* 0x00006803000085a7 */ /* 0x000ee400080010ff */
[----:B---3--:R-:W-:Y:S05]  /*b7e0*/  @!P0 BRA `(.L_x_158) ;  /* 0xfffffffc00f08947 */ /* 0x008fea000383ffff */
[----:B------:R-:W-:Y:S05]  /*b7f0*/  BRA `(.L_x_159) ;  /* 0xffffff8c00a87947 */ /* 0x000fea000383ffff */
.L_x_79:
[----:B-1----:R-:W-:-:S07]  /*b800*/  MOV R0, UR7 ;  /* 0x0000000700007c02 */ /* 0x002fce0008000f00 */
.L_x_160:
[----:B-1----:R1:W3:Y:S02]  /*b810*/  SYNCS.PHASECHK.TRANS64.TRYWAIT P0, [R0+URZ+0x70], R3 ;  /* 0x00007003000075a7 */ /* 0x0022e400080011ff */
[----:B---3--:R-:W-:Y:S05]  /*b820*/  @!P0 NANOSLEEP.SYNCS 0x989680 ;  /* 0x009896800000895d */ /* 0x008fea0003900000 */
[----:B------:R-:W3:Y:S02]  /*b830*/  @!P0 SYNCS.PHASECHK.TRANS64 P0, [R0+URZ+0x70], R3 ;  /* 0x00007003000085a7 */ /* 0x000ee400080010ff */
[----:B---3--:R-:W-:Y:S05]  /*b840*/  @!P0 BRA `(.L_x_160) ;  /* 0xfffffffc00f08947 */ /* 0x008fea000383ffff */
[----:B------:R-:W-:Y:S05]  /*b850*/  BRA `(.L_x_161) ;  /* 0xffffff8c00987947 */ /* 0x000fea000383ffff */
.L_x_81:
[----:B--2---:R2:W4:Y:S02]  /*b860*/  SYNCS.PHASECHK.TRANS64.TRYWAIT P0, [R0+URZ+0x90], R3 ;  /* 0x00009003000075a7 */ /* 0x00452400080011ff */
[----:B----4-:R-:W-:Y:S05]  /*b870*/  @!P0 NANOSLEEP.SYNCS 0x989680 ;  /* 0x009896800000895d */ /* 0x010fea0003900000 */
[----:B------:R-:W4:Y:S02]  /*b880*/  @!P0 SYNCS.PHASECHK.TRANS64 P0, [R0+URZ+0x90], R3 ;  /* 0x00009003000085a7 */ /* 0x000f2400080010ff */
[----:B----4-:R-:W-:Y:S05]  /*b890*/  @!P0 BRA `(.L_x_81) ;  /* 0xfffffffc00f08947 */ /* 0x010fea000383ffff */
[----:B------:R-:W-:Y:S05]  /*b8a0*/  BRA `(.L_x_162) ;  /* 0xffffff9000647947 */ /* 0x000fea000383ffff */
.L_x_92:
[----:B-1----:R1:W3:Y:S02]  /*b8b0*/  SYNCS.PHASECHK.TRANS64.TRYWAIT P1, [R3+URZ+0x40], R0 ;  /* 0x00004000030075a7 */ /* 0x0022e400080211ff */
[----:B---3--:R-:W-:Y:S05]  /*b8c0*/  @!P1 NANOSLEEP.SYNCS 0x989680 ;  /* 0x009896800000995d */ /* 0x008fea0003900000 */
[----:B------:R-:W3:Y:S02]  /*b8d0*/  @!P1 SYNCS.PHASECHK.TRANS64 P1, [R3+URZ+0x40], R0 ;  /* 0x00004000030095a7 */ /* 0x000ee400080210ff */
[----:B---3--:R-:W-:Y:S05]  /*b8e0*/  @!P1 BRA `(.L_x_92) ;  /* 0xfffffffc00f09947 */ /* 0x008fea000383ffff */
[----:B------:R-:W-:Y:S05]  /*b8f0*/  BRA `(.L_x_91) ;  /* 0xffffff9c008c7947 */ /* 0x000fea000383ffff */
.L_x_94:
[----:B---3--:R3:W4:Y:S02]  /*b900*/  SYNCS.PHASECHK.TRANS64.TRYWAIT P0, [R108+URZ+0xb0], R5 ;  /* 0x0000b0056c0075a7 */ /* 0x00872400080011ff */
[----:B----4-:R-:W-:Y:S05]  /*b910*/  @!P0 NANOSLEEP.SYNCS 0x989680 ;  /* 0x009896800000895d */ /* 0x010fea0003900000 */
[----:B------:R-:W4:Y:S02]  /*b920*/  @!P0 SYNCS.PHASECHK.TRANS64 P0, [R108+URZ+0xb0], R5 ;  /* 0x0000b0056c0085a7 */ /* 0x000f2400080010ff */
[----:B----4-:R-:W-:Y:S05]  /*b930*/  @!P0 BRA `(.L_x_94) ;  /* 0xfffffffc00f08947 */ /* 0x010fea000383ffff */
[----:B------:R-:W-:Y:S05]  /*b940*/  BRA `(.L_x_93) ;  /* 0xffffff9c00e87947 */ /* 0x000fea000383ffff */
.L_x_102:
[----:B--2---:R2:W3:Y:S02]  /*b950*/  SYNCS.PHASECHK.TRANS64.TRYWAIT P0, [R118+URZ+0x40], R3 ;  /* 0x00004003760075a7 */ /* 0x0044e400080011ff */
[----:B---3--:R-:W-:Y:S05]  /*b960*/  @!P0 NANOSLEEP.SYNCS 0x989680 ;  /* 0x009896800000895d */ /* 0x008fea0003900000 */
[----:B------:R-:W3:Y:S02]  /*b970*/  @!P0 SYNCS.PHASECHK.TRANS64 P0, [R118+URZ+0x40], R3 ;  /* 0x00004003760085a7 */ /* 0x000ee400080010ff */
[----:B---3--:R-:W-:Y:S05]  /*b980*/  @!P0 BRA `(.L_x_102) ;  /* 0xfffffffc00f08947 */ /* 0x008fea000383ffff */
[----:B------:R-:W-:Y:S05]  /*b990*/  BRA `(.L_x_101) ;  /* 0xffffffb000ec7947 */ /* 0x000fea000383ffff */
.L_x_110:
[----:B--2---:R2:W3:Y:S02]  /*b9a0*/  SYNCS.PHASECHK.TRANS64.TRYWAIT P0, [R0+URZ+0x40], R7 ;  /* 0x00004007000075a7 */ /* 0x0044e400080011ff */
[----:B---3--:R-:W-:Y:S05]  /*b9b0*/  @!P0 NANOSLEEP.SYNCS 0x989680 ;  /* 0x009896800000895d */ /* 0x008fea0003900000 */
[----:B------:R-:W3:Y:S02]  /*b9c0*/  @!P0 SYNCS.PHASECHK.TRANS64 P0, [R0+URZ+0x40], R7 ;  /* 0x00004007000085a7 */ /* 0x000ee400080010ff */
[----:B---3--:R-:W-:Y:S05]  /*b9d0*/  @!P0 BRA `(.L_x_110) ;  /* 0xfffffffc00f08947 */ /* 0x008fea000383ffff */
[----:B------:R-:W-:Y:S05]  /*b9e0*/  BRA `(.L_x_109) ;  /* 0xffffffc800407947 */ /* 0x000fea000383ffff */
.L_x_118:
[----:B--2---:R2:W3:Y:S02]  /*b9f0*/  SYNCS.PHASECHK.TRANS64.TRYWAIT P0, [R0+URZ+0x40], R5 ;  /* 0x00004005000075a7 */ /* 0x0044e400080011ff */
[----:B---3--:R-:W-:Y:S05]  /*ba00*/  @!P0 NANOSLEEP.SYNCS 0x989680 ;  /* 0x009896800000895d */ /* 0x008fea0003900000 */
[----:B------:R-:W3:Y:S02]  /*ba10*/  @!P0 SYNCS.PHASECHK.TRANS64 P0, [R0+URZ+0x40], R5 ;  /* 0x00004005000085a7 */ /* 0x000ee400080010ff */
[----:B---3--:R-:W-:Y:S05]  /*ba20*/  @!P0 BRA `(.L_x_118) ;  /* 0xfffffffc00f08947 */ /* 0x008fea000383ffff */
[----:B------:R-:W-:Y:S05]  /*ba30*/  BRA `(.L_x_117) ;  /* 0xffffffdc00a07947 */ /* 0x000fea000383ffff */
        .weak           $__internal_0_$__cuda_sm10x_tcgen05_guardrail_trap_col_being_dealloced_not_returned_by_alloc
        .type           $__internal_0_$__cuda_sm10x_tcgen05_guardrail_trap_col_being_dealloced_not_returned_by_alloc,@function
        .size           $__internal_0_$__cuda_sm10x_tcgen05_guardrail_trap_col_being_dealloced_not_returned_by_alloc,($__internal_1_$__cuda_sm10x_tcgen05_guardrail_trap_phase_invalid_during_alloc - $__internal_0_$__cuda_sm10x_tcgen05_guardrail_trap_col_being_dealloced_not_returned_by_alloc)
$__internal_0_$__cuda_sm10x_tcgen05_guardrail_trap_col_being_dealloced_not_returned_by_alloc:
[----:B------:R-:W-:Y:S05]  /*ba40*/  BPT.TRAP 0x1 ;  /* 0x000000040000795c */ /* 0x000fea0000300000 */
[----:B------:R-:W-:-:S04]  /*ba50*/  HFMA2 R3, -RZ, RZ, 0, 0 ;  /* 0x00000000ff037431 */ /* 0x000fc800000001ff */
[----:B------:R-:W-:Y:S05]  /*ba60*/  RET.REL.NODEC R2 `(_ZN7cutlass13device_kernelINS_4gemm6kernel13GemmUniversalIN4cute5tupleIJiiiiEEENS1_10collective13CollectiveMmaINS1_35MainloopSm100TmaUmmaWarpSpecializedILi4ELi2ELi2ENS5_IJNS4_1CILi1EEESB_SB_EEEEENS5_IJNSA_ILi128EEENSA_ILi256EEENSA_ILi32EEEEEEaNS5_IJlSB_lEEEaSI_NS4_8TiledMMAINS4_8MMA_AtomIJNS4_15SM100_MMA_S8_SSIaaiLi128ELi256ELNS4_4UMMA5MajorE0ELSN_0ELNSM_8SaturateE0EEEEEENS4_6LayoutISC_NS5_IJNSA_ILi0EEESS_SS_EEEEENS5_IJNS4_10UnderscoreESV_SV_EEEEENS4_13SM90_TMA_LOADENS4_14ComposedLayoutINS4_7SwizzleILi1ELi4ELi3EEENS4_18smem_ptr_flag_bitsILi8EEENSR_INS5_IJNSA_ILi8EEESG_EEENS5_IJSG_SB_EEEEEEEvNS4_8identityESY_S18_vS19_EENS_8epilogue10collective18CollectiveEpilogueINS1B_23Sm100TmaWarpSpecializedILi4ELi2ELi64ELb0ELb0EEEJSH_NS5_IJNSR_ISE_SB_EENSR_INSA_ILi64EEESB_EEEEEaSI_aSI_NS1B_6fusion15FusionCallbacksIS1F_NS1K_17LinearCombinationIaiaiLNS_15FloatRoundStyleE2EEESH_S1J_JEEENS4_5SM1004TMEM4LOAD26SM100_TMEM_LOAD_32dp32b64xESY_NSZ_INS10_ILi2ELi4ELi3EEES13_NSR_INS5_IJS14_S1H_EEENS5_IJS1H_SB_EEEEEEENS4_39AutoVectorizingCopyWithAssumedAlignmentILi128EEENS4_14SM90_TMA_STOREES1Y_S20_S20_EEEvvEEEEvNT_6ParamsE) ;  /* 0xffffff4402647950 */ /* 0x000fea0003c3ffff */
        .weak           $__internal_1_$__cuda_sm10x_tcgen05_guardrail_trap_phase_invalid_during_alloc
        .type           $__internal_1_$__cuda_sm10x_tcgen05_guardrail_trap_phase_invalid_during_alloc,@function
        .size           $__internal_1_$__cuda_sm10x_tcgen05_guardrail_trap_phase_invalid_during_alloc,($__internal_2_$__cuda_sm10x_tcgen05_guardrail_trap_unallocated_columns_being_dealloced - $__internal_1_$__cuda_sm10x_tcgen05_guardrail_trap_phase_invalid_during_alloc)
$__internal_1_$__cuda_sm10x_tcgen05_guardrail_trap_phase_invalid_during_alloc:
[----:B------:R-:W-:Y:S05]  /*ba70*/  BPT.TRAP 0x1 ;  /* 0x000000040000795c */ /* 0x000fea0000300000 */
[----:B------:R-:W-:-:S04]  /*ba80*/  MOV R3, 0x0 ;  /* 0x0000000000037802 */ /* 0x000fc80000000f00 */
[----:B------:R-:W-:Y:S05]  /*ba90*/  RET.REL.NODEC R2 `(_ZN7cutlass13device_kernelINS_4gemm6kernel13GemmUniversalIN4cute5tupleIJiiiiEEENS1_10collective13CollectiveMmaINS1_35MainloopSm100TmaUmmaWarpSpecializedILi4ELi2ELi2ENS5_IJNS4_1CILi1EEESB_SB_EEEEENS5_IJNSA_ILi128EEENSA_ILi256EEENSA_ILi32EEEEEEaNS5_IJlSB_lEEEaSI_NS4_8TiledMMAINS4_8MMA_AtomIJNS4_15SM100_MMA_S8_SSIaaiLi128ELi256ELNS4_4UMMA5MajorE0ELSN_0ELNSM_8SaturateE0EEEEEENS4_6LayoutISC_NS5_IJNSA_ILi0EEESS_SS_EEEEENS5_IJNS4_10UnderscoreESV_SV_EEEEENS4_13SM90_TMA_LOADENS4_14ComposedLayoutINS4_7SwizzleILi1ELi4ELi3EEENS4_18smem_ptr_flag_bitsILi8EEENSR_INS5_IJNSA_ILi8EEESG_EEENS5_IJSG_SB_EEEEEEEvNS4_8identityESY_S18_vS19_EENS_8epilogue10collective18CollectiveEpilogueINS1B_23Sm100TmaWarpSpecializedILi4ELi2ELi64ELb0ELb0EEEJSH_NS5_IJNSR_ISE_SB_EENSR_INSA_ILi64EEESB_EEEEEaSI_aSI_NS1B_6fusion15FusionCallbacksIS1F_NS1K_17LinearCombinationIaiaiLNS_15FloatRoundStyleE2EEESH_S1J_JEEENS4_5SM1004TMEM4LOAD26SM100_TMEM_LOAD_32dp32b64xESY_NSZ_INS10_ILi2ELi4ELi3EEES13_NSR_INS5_IJS14_S1H_EEENS5_IJS1H_SB_EEEEEEENS4_39AutoVectorizingCopyWithAssumedAlignmentILi128EEENS4_14SM90_TMA_STOREES1Y_S20_S20_EEEvvEEEEvNT_6ParamsE) ;  /* 0xffffff4402587950 */ /* 0x000fea0003c3ffff */
        .weak           $__internal_2_$__cuda_sm10x_tcgen05_guardrail_trap_unallocated_columns_being_dealloced
        .type           $__internal_2_$__cuda_sm10x_tcgen05_guardrail_trap_unallocated_columns_being_dealloced,@function
        .size           $__internal_2_$__cuda_sm10x_tcgen05_guardrail_trap_unallocated_columns_being_dealloced,(.L_x_164 - $__internal_2_$__cuda_sm10x_tcgen05_guardrail_trap_unallocated_columns_being_dealloced)
$__internal_2_$__cuda_sm10x_tcgen05_guardrail_trap_unallocated_columns_being_dealloced:
[----:B------:R-:W-:Y:S05]  /*baa0*/  BPT.TRAP 0x1 ;  /* 0x000000040000795c */ /* 0x000fea0000300000 */
[----:B------:R-:W-:-:S04]  /*bab0*/  HFMA2 R3, -RZ, RZ, 0, 0 ;  /* 0x00000000ff037431 */ /* 0x000fc800000001ff */
[----:B------:R-:W-:Y:S05]  /*bac0*/  RET.REL.NODEC R2 `(_ZN7cutlass13device_kernelINS_4gemm6kernel13GemmUniversalIN4cute5tupleIJiiiiEEENS1_10collective13CollectiveMmaINS1_35MainloopSm100TmaUmmaWarpSpecializedILi4ELi2ELi2ENS5_IJNS4_1CILi1EEESB_SB_EEEEENS5_IJNSA_ILi128EEENSA_ILi256EEENSA_ILi32EEEEEEaNS5_IJlSB_lEEEaSI_NS4_8TiledMMAINS4_8MMA_AtomIJNS4_15SM100_MMA_S8_SSIaaiLi128ELi256ELNS4_4UMMA5MajorE0ELSN_0ELNSM_8SaturateE0EEEEEENS4_6LayoutISC_NS5_IJNSA_ILi0EEESS_SS_EEEEENS5_IJNS4_10UnderscoreESV_SV_EEEEENS4_13SM90_TMA_LOADENS4_14ComposedLayoutINS4_7SwizzleILi1ELi4ELi3EEENS4_18smem_ptr_flag_bitsILi8EEENSR_INS5_IJNSA_ILi8EEESG_EEENS5_IJSG_SB_EEEEEEEvNS4_8identityESY_S18_vS19_EENS_8epilogue10collective18CollectiveEpilogueINS1B_23Sm100TmaWarpSpecializedILi4ELi2ELi64ELb0ELb0EEEJSH_NS5_IJNSR_ISE_SB_EENSR_INSA_ILi64EEESB_EEEEEaSI_aSI_NS1B_6fusion15FusionCallbacksIS1F_NS1K_17LinearCombinationIaiaiLNS_15FloatRoundStyleE2EEESH_S1J_JEEENS4_5SM1004TMEM4LOAD26SM100_TMEM_LOAD_32dp32b64xESY_NSZ_INS10_ILi2ELi4ELi3EEES13_NSR_INS5_IJS14_S1H_EEENS5_IJS1H_SB_EEEEEEENS4_39AutoVectorizingCopyWithAssumedAlignmentILi128EEENS4_14SM90_TMA_STOREES1Y_S20_S20_EEEvvEEEEvNT_6ParamsE) ;  /* 0xffffff44024c7950 */ /* 0x000fea0003c3ffff */
.L_x_163:
[----:B------:R-:W-:-:S00]  /*bad0*/  BRA `(.L_x_163) ;  /* 0xfffffffc00fc7947 */ /* 0x000fc0000383ffff */
[----:B------:R-:W-:-:S00]  /*bae0*/  NOP ;  /* 0x0000000000007918 */ /* 0x000fc00000000000 */
        /* <DEDUP_REMOVED lines=9> */
.L_x_164:


//--------------------- .nv.global.init           --------------------------
	.section	.nv.global.init,"aw",@progbits
.nv.global.init:
	.type		$str$27,@object
	.size		$str$27,($str$28 - $str$27)
$str$27:
        /*0000*/ 	.byte	0x28, 0x61, 0x64, 0x64, 0x72, 0x65, 0x73, 0x73, 0x20, 0x26, 0x20, 0x6d, 0x61, 0x73, 0x6b, 0x29
        /*0010*/ 	.byte	0x20, 0x3d, 0x3d, 0x20, 0x30, 0x00
	.type		$str$28,@object
	.size		$str$28,($str$26 - $str$28)
$str$28:
        /*0016*/ 	.byte	0x2f, 0x74, 0x6d, 0x70, 0x2f, 0x63, 0x75, 0x74, 0x6c, 0x61, 0x73, 0x73, 0x5f, 0x73, 0x77, 0x65
        /*0026*/ 	.byte	0x65, 0x70, 0x5f, 0x73, 0x72, 0x63, 0x2f, 0x69, 0x6e, 0x63, 0x6c, 0x75, 0x64, 0x65, 0x2f, 0x63
        /*0036*/ 	.byte	0x75, 0x74, 0x65, 0x2f, 0x70, 0x6f, 0x69, 0x6e, 0x74, 0x65, 0x72, 0x5f, 0x66, 0x6c, 0x61, 0x67
        /*0046*/ 	.byte	0x67, 0x65, 0x64, 0x2e, 0x68, 0x70, 0x70, 0x00
	.type		$str$26,@object
	.size		$str$26,($str$25 - $str$26)
$str$26:
        /*004e*/ 	.byte	0x2f, 0x74, 0x6d, 0x70, 0x2f, 0x63, 0x75, 0x74, 0x6c, 0x61, 0x73, 0x73, 0x5f, 0x73, 0x77, 0x65
        /*005e*/ 	.byte	0x65, 0x70, 0x5f, 0x73, 0x72, 0x63, 0x2f, 0x69, 0x6e, 0x63, 0x6c, 0x75, 0x64, 0x65, 0x2f, 0x63
        /*006e*/ 	.byte	0x75, 0x74, 0x65, 0x2f, 0x61, 0x74, 0x6f, 0x6d, 0x2f, 0x63, 0x6f, 0x70, 0x79, 0x5f, 0x74, 0x72
        /*007e*/ 	.byte	0x61, 0x69, 0x74, 0x73, 0x5f, 0x73, 0x6d, 0x31, 0x30, 0x30, 0x2e, 0x68, 0x70, 0x70, 0x00
	.type		$str$25,@object
	.size		$str$25,(__unnamed_1 - $str$25)
$str$25:
        /*008d*/ 	.byte	0x28, 0x28, 0x75, 0x69, 0x6e, 0x74, 0x33, 0x32, 0x5f, 0x74, 0x28, 0x74, 0x68, 0x72, 0x65, 0x61
        /*009d*/ 	.byte	0x64, 0x49, 0x64, 0x78, 0x2e, 0x78, 0x29, 0x20, 0x2f, 0x20, 0x33, 0x32, 0x29, 0x20, 0x25, 0x20
        /*00ad*/ 	.byte	0x34, 0x29, 0x20, 0x3d, 0x3d, 0x20, 0x28, 0x28, 0x28, 0x74, 0x6d, 0x65, 0x6d, 0x5f, 0x61, 0x64
        /*00bd*/ 	.byte	0x64, 0x72, 0x20, 0x3e, 0x3e, 0x20, 0x31, 0x36, 0x29, 0x20, 0x2f, 0x20, 0x33, 0x32, 0x29, 0x20
        /*00cd*/ 	.byte	0x25, 0x20, 0x34, 0x29, 0x00
	.type		__unnamed_1,@object
	.size		__unnamed_1,(__unnamed_2 - __unnamed_1)
__unnamed_1:
        /*00d2*/ 	.byte	0x61, 0x75, 0x74, 0x6f, 0x20, 0x63, 0x75, 0x74, 0x65, 0x3a, 0x3a, 0x61, 0x73, 0x5f, 0x70, 0x6f
        /* <DEDUP_REMOVED lines=24> */
        /*0262*/ 	.byte	0x5d, 0x00
	.type		__unnamed_2,@object
	.size		__unnamed_2,(__unnamed_3 - __unnamed_2)
__unnamed_2:
        /* <DEDUP_REMOVED lines=26> */
	.type		__unnamed_3,@object
	.size		__unnamed_3,(.L_3 - __unnamed_3)
__unnamed_3:
        /* <DEDUP_REMOVED lines=42> */
        /*0696*/ 	.byte	0x43, 0x3c, 0x30, 0x3e, 0x3e, 0x3e, 0x3e, 0x5d, 0x00
.L_3:


//--------------------- .nv.shared._ZN7cutlass13device_kernelINS_4gemm6kernel13GemmUniversalIN4cute5tupleIJiiiiEEENS1_10collective13CollectiveMmaINS1_35MainloopSm100TmaUmmaWarpSpecializedILi4ELi2ELi2ENS5_IJNS4_1CILi1EEESB_SB_EEEEENS5_IJNSA_ILi128EEENSA_ILi256EEENSA_ILi32EEEEEEaNS5_IJlSB_lEEEaSI_NS4_8TiledMMAINS4_8MMA_AtomIJNS4_15SM100_MMA_S8_SSIaaiLi128ELi256ELNS4_4UMMA5MajorE0ELSN_0ELNSM_8SaturateE0EEEEEENS4_6LayoutISC_NS5_IJNSA_ILi0EEESS_SS_EEEEENS5_IJNS4_10UnderscoreESV_SV_EEEEENS4_13SM90_TMA_LOADENS4_14ComposedLayoutINS4_7SwizzleILi1ELi4ELi3EEENS4_18smem_ptr_flag_bitsILi8EEENSR_INS5_IJNSA_ILi8EEESG_EEENS5_IJSG_SB_EEEEEEEvNS4_8identityESY_S18_vS19_EENS_8epilogue10collective18CollectiveEpilogueINS1B_23Sm100TmaWarpSpecializedILi4ELi2ELi64ELb0ELb0EEEJSH_NS5_IJNSR_ISE_SB_EENSR_INSA_ILi64EEESB_EEEEEaSI_aSI_NS1B_6fusion15FusionCallbacksIS1F_NS1K_17LinearCombinationIaiaiLNS_15FloatRoundStyleE2EEESH_S1J_JEEENS4_5SM1004TMEM4LOAD26SM100_TMEM_LOAD_32dp32b64xESY_NSZ_INS10_ILi2ELi4ELi3EEES13_NSR_INS5_IJS14_S1H_EEENS5_IJS1H_SB_EEEEEEENS4_39AutoVectorizingCopyWithAssumedAlignmentILi128EEENS4_14SM90_TMA_STOREES1Y_S20_S20_EEEvvEEEEvNT_6ParamsE --------------------------
	.section	.nv.shared._ZN7cutlass13device_kernelINS_4gemm6kernel13GemmUniversalIN4cute5tupleIJiiiiEEENS1_10collective13CollectiveMmaINS1_35MainloopSm100TmaUmmaWarpSpecializedILi4ELi2ELi2ENS5_IJNS4_1CILi1EEESB_SB_EEEEENS5_IJNSA_ILi128EEENSA_ILi256EEENSA_ILi32EEEEEEaNS5_IJlSB_lEEEaSI_NS4_8TiledMMAINS4_8MMA_AtomIJNS4_15SM100_MMA_S8_SSIaaiLi128ELi256ELNS4_4UMMA5MajorE0ELSN_0ELNSM_8SaturateE0EEEEEENS4_6LayoutISC_NS5_IJNSA_ILi0EEESS_SS_EEEEENS5_IJNS4_10UnderscoreESV_SV_EEEEENS4_13SM90_TMA_LOADENS4_14ComposedLayoutINS4_7SwizzleILi1ELi4ELi3EEENS4_18smem_ptr_flag_bitsILi8EEENSR_INS5_IJNSA_ILi8EEESG_EEENS5_IJSG_SB_EEEEEEEvNS4_8identityESY_S18_vS19_EENS_8epilogue10collective18CollectiveEpilogueINS1B_23Sm100TmaWarpSpecializedILi4ELi2ELi64ELb0ELb0EEEJSH_NS5_IJNSR_ISE_SB_EENSR_INSA_ILi64EEESB_EEEEEaSI_aSI_NS1B_6fusion15FusionCallbacksIS1F_NS1K_17LinearCombinationIaiaiLNS_15FloatRoundStyleE2EEESH_S1J_JEEENS4_5SM1004TMEM4LOAD26SM100_TMEM_LOAD_32dp32b64xESY_NSZ_INS10_ILi2ELi4ELi3EEES13_NSR_INS5_IJS14_S1H_EEENS5_IJS1H_SB_EEEEEEENS4_39AutoVectorizingCopyWithAssumedAlignmentILi128EEENS4_14SM90_TMA_STOREES1Y_S20_S20_EEEvvEEEEvNT_6ParamsE,"aw",@nobits
	.sectionflags	@""
	.align	16
	.zero		1024


//--------------------- .nv.shared.reserved.0     --------------------------
	.section	.nv.shared.reserved.0,"aw",@nobits
	.weak		__nv_reservedSMEM_offset_0_alias
	.size		__nv_reservedSMEM_offset_0_alias, 0, 64
	.other		__nv_reservedSMEM_offset_0_alias,@"STO_CUDA_RESERVED_SHARED STV_DEFAULT"
__nv_reservedSMEM_offset_0_alias:
	.zero		0
.nv.shared.reserved.0:
	.zero		64
	.weak		__nv_reservedSMEM_tcgen05_partition
	.type		__nv_reservedSMEM_tcgen05_partition,@object
	.size		__nv_reservedSMEM_tcgen05_partition,(.L_0 - __nv_reservedSMEM_tcgen05_partition)
__nv_reservedSMEM_tcgen05_partition:
	.zero		32
.L_0:


//--------------------- .nv.global                --------------------------
	.section	.nv.global,"aw",@nobits
.nv.global:
	.type		_ZN40_INTERNAL_a94a6fc7_4_k_cu_18dc5066_217424cute1_E,@object
	.size		_ZN40_INTERNAL_a94a6fc7_4_k_cu_18dc5066_217424cute1_E,(_ZN40_INTERNAL_a94a6fc7_4_k_cu_18dc5066_217424cuda3std3__45__cpo6cbeginE - _ZN40_INTERNAL_a94a6fc7_4_k_cu_18dc5066_217424cute1_E)
_ZN40_INTERNAL_a94a6fc7_4_k_cu_18dc5066_217424cute1_E:
	.zero		1
	.type		_ZN40_INTERNAL_a94a6fc7_4_k_cu_18dc5066_217424cuda3std3__45__cpo6cbeginE,@object
	.size		_ZN40_INTERNAL_a94a6fc7_4_k_cu_18dc5066_217424cuda3std3__45__cpo6cbeginE,(_ZN40_INTERNAL_a94a6fc7_4_k_cu_18dc5066_217424cuda3std3__48in_placeE - _ZN40_INTERNAL_a94a6fc7_4_k_cu_18dc5066_217424cuda3std3__45__cpo6cbeginE)
_ZN40_INTERNAL_a94a6fc7_4_k_cu_18dc5066_217424cuda3std3__45__cpo6cbeginE:
	.zero		1
	.type		_ZN40_INTERNAL_a94a6fc7_4_k_cu_18dc5066_217424cuda3std3__48in_placeE,@object
	.size		_ZN40_INTERNAL_a94a6fc7_4_k_cu_18dc5066_217424cuda3std3__48in_placeE,(_ZN40_INTERNAL_a94a6fc7_4_k_cu_18dc5066_217424cuda3std6ranges3__45__cpo9iter_moveE - _ZN40_INTERNAL_a94a6fc7_4_k_cu_18dc5066_217424cuda3std3__48in_placeE)
_ZN40_INTERNAL_a94a6fc7_4_k_cu_18dc5066_217424cuda3std3__48in_placeE:
	.zero		1
	.type		_ZN40_INTERNAL_a94a6fc7_4_k_cu_18dc5066_217424cuda3std6ranges3__45__cpo9iter_moveE,@object
	.size		_ZN40_INTERNAL_a94a6fc7_4_k_cu_18dc5066_217424cuda3std6ranges3__45__cpo9iter_moveE,(_ZN40_INTERNAL_a94a6fc7_4_k_cu_18dc5066_217424cuda3std3__45__cpo5beginE - _ZN40_INTERNAL_a94a6fc7_4_k_cu_18dc5066_217424cuda3std6ranges3__45__cpo9iter_moveE)
_ZN40_INTERNAL_a94a6fc7_4_k_cu_18dc5066_217424cuda3std6ranges3__45__cpo9iter_moveE:
	.zero		1
	.type		_ZN40_INTERNAL_a94a6fc7_4_k_cu_18dc5066_217424cuda3std3__45__cpo5beginE,@object
	.size		_ZN40_INTERNAL_a94a6fc7_4_k_cu_18dc5066_217424cuda3std3__45__cpo5beginE,(_ZN40_INTERNAL_a94a6fc7_4_k_cu_18dc5066_217424cuda3std3__442_GLOBAL__N__a94a6fc7_4_k_cu_18dc5066_217426ignoreE - _ZN40_INTERNAL_a94a6fc7_4_k_cu_18dc5066_217424cuda3std3__45__cpo5beginE)
_ZN40_INTERNAL_a94a6fc7_4_k_cu_18dc5066_217424cuda3std3__45__cpo5beginE:
	.zero		1
	.type		_ZN40_INTERNAL_a94a6fc7_4_k_cu_18dc5066_217424cuda3std3__442_GLOBAL__N__a94a6fc7_4_k_cu_18dc5066_217426ignoreE,@object
	.size		_ZN40_INTERNAL_a94a6fc7_4_k_cu_18dc5066_217424cuda3std3__442_GLOBAL__N__a94a6fc7_4_k_cu_18dc5066_217426ignoreE,(_ZN40_INTERNAL_a94a6fc7_4_k_cu_18dc5066_217424cute7productE - _ZN40_INTERNAL_a94a6fc7_4_k_cu_18dc5066_217424cuda3std3__442_GLOBAL__N__a94a6fc7_4_k_cu_18dc5066_217426ignoreE)
_ZN40_INTERNAL_a94a6fc7_4_k_cu_18dc5066_217424cuda3std3__442_GLOBAL__N__a94a6fc7_4_k_cu_18dc5066_217426ignoreE:
	.zero		1
	.type		_ZN40_INTERNAL_a94a6fc7_4_k_cu_18dc5066_217424cute7productE,@object
	.size		_ZN40_INTERNAL_a94a6fc7_4_k_cu_18dc5066_217424cute7productE,(_ZN40_INTERNAL_a94a6fc7_4_k_cu_18dc5066_217424cuda3std3__45__cpo3endE - _ZN40_INTERNAL_a94a6fc7_4_k_cu_18dc5066_217424cute7productE)
_ZN40_INTERNAL_a94a6fc7_4_k_cu_18dc5066_217424cute7productE:
	.zero		1
	.type		_ZN40_INTERNAL_a94a6fc7_4_k_cu_18dc5066_217424cuda3std3__45__cpo3endE,@object
	.size		_ZN40_INTERNAL_a94a6fc7_4_k_cu_18dc5066_217424cuda3std3__45__cpo3endE,(_ZN40_INTERNAL_a94a6fc7_4_k_cu_18dc5066_217424cuda3std3__419piecewise_constructE - _ZN40_INTERNAL_a94a6fc7_4_k_cu_18dc5066_217424cuda3std3__45__cpo3endE)
_ZN40_INTERNAL_a94a6fc7_4_k_cu_18dc5066_217424cuda3std3__45__cpo3endE:
	.zero		1
	.type		_ZN40_INTERNAL_a94a6fc7_4_k_cu_18dc5066_217424cuda3std3__419piecewise_constructE,@object
	.size		_ZN40_INTERNAL_a94a6fc7_4_k_cu_18dc5066_217424cuda3std3__419piecewise_constructE,(_ZN40_INTERNAL_a94a6fc7_4_k_cu_18dc5066_217424cuda3std3__45__cpo4cendE - _ZN40_INTERNAL_a94a6fc7_4_k_cu_18dc5066_217424cuda3std3__419piecewise_constructE)
_ZN40_INTERNAL_a94a6fc7_4_k_cu_18dc5066_217424cuda3std3__419piecewise_constructE:
	.zero		1
	.type		_ZN40_INTERNAL_a94a6fc7_4_k_cu_18dc5066_217424cuda3std3__45__cpo4cendE,@object
	.size		_ZN40_INTERNAL_a94a6fc7_4_k_cu_18dc5066_217424cuda3std3__45__cpo4cendE,(_ZN40_INTERNAL_a94a6fc7_4_k_cu_18dc5066_217424cuda3std6ranges3__45__cpo4swapE - _ZN40_INTERNAL_a94a6fc7_4_k_cu_18dc5066_217424cuda3std3__45__cpo4cendE)
_ZN40_INTERNAL_a94a6fc7_4_k_cu_18dc5066_217424cuda3std3__45__cpo4cendE:
	.zero		1
	.type		_ZN40_INTERNAL_a94a6fc7_4_k_cu_18dc5066_217424cuda3std6ranges3__45__cpo4swapE,@object
	.size		_ZN40_INTERNAL_a94a6fc7_4_k_cu_18dc5066_217424cuda3std6ranges3__45__cpo4swapE,(.L_11 - _ZN40_INTERNAL_a94a6fc7_4_k_cu_18dc5066_217424cuda3std6ranges3__45__cpo4swapE)
_ZN40_INTERNAL_a94a6fc7_4_k_cu_18dc5066_217424cuda3std6ranges3__45__cpo4swapE:
	.zero		1
.L_11:


//--------------------- .nv.constant0._ZN7cutlass13device_kernelINS_4gemm6kernel13GemmUniversalIN4cute5tupleIJiiiiEEENS1_10collective13CollectiveMmaINS1_35MainloopSm100TmaUmmaWarpSpecializedILi4ELi2ELi2ENS5_IJNS4_1CILi1EEESB_SB_EEEEENS5_IJNSA_ILi128EEENSA_ILi256EEENSA_ILi32EEEEEEaNS5_IJlSB_lEEEaSI_NS4_8TiledMMAINS4_8MMA_AtomIJNS4_15SM100_MMA_S8_SSIaaiLi128ELi256ELNS4_4UMMA5MajorE0ELSN_0ELNSM_8SaturateE0EEEEEENS4_6LayoutISC_NS5_IJNSA_ILi0EEESS_SS_EEEEENS5_IJNS4_10UnderscoreESV_SV_EEEEENS4_13SM90_TMA_LOADENS4_14ComposedLayoutINS4_7SwizzleILi1ELi4ELi3EEENS4_18smem_ptr_flag_bitsILi8EEENSR_INS5_IJNSA_ILi8EEESG_EEENS5_IJSG_SB_EEEEEEEvNS4_8identityESY_S18_vS19_EENS_8epilogue10collective18CollectiveEpilogueINS1B_23Sm100TmaWarpSpecializedILi4ELi2ELi64ELb0ELb0EEEJSH_NS5_IJNSR_ISE_SB_EENSR_INSA_ILi64EEESB_EEEEEaSI_aSI_NS1B_6fusion15FusionCallbacksIS1F_NS1K_17LinearCombinationIaiaiLNS_15FloatRoundStyleE2EEESH_S1J_JEEENS4_5SM1004TMEM4LOAD26SM100_TMEM_LOAD_32dp32b64xESY_NSZ_INS10_ILi2ELi4ELi3EEES13_NSR_INS5_IJS14_S1H_EEENS5_IJS1H_SB_EEEEEEENS4_39AutoVectorizingCopyWithAssumedAlignmentILi128EEENS4_14SM90_TMA_STOREES1Y_S20_S20_EEEvvEEEEvNT_6ParamsE --------------------------
	.section	.nv.constant0._ZN7cutlass13device_kernelINS_4gemm6kernel13GemmUniversalIN4cute5tupleIJiiiiEEENS1_10collective13CollectiveMmaINS1_35MainloopSm100TmaUmmaWarpSpecializedILi4ELi2ELi2ENS5_IJNS4_1CILi1EEESB_SB_EEEEENS5_IJNSA_ILi128EEENSA_ILi256EEENSA_ILi32EEEEEEaNS5_IJlSB_lEEEaSI_NS4_8TiledMMAINS4_8MMA_AtomIJNS4_15SM100_MMA_S8_SSIaaiLi128ELi256ELNS4_4UMMA5MajorE0ELSN_0ELNSM_8SaturateE0EEEEEENS4_6LayoutISC_NS5_IJNSA_ILi0EEESS_SS_EEEEENS5_IJNS4_10UnderscoreESV_SV_EEEEENS4_13SM90_TMA_LOADENS4_14ComposedLayoutINS4_7SwizzleILi1ELi4ELi3EEENS4_18smem_ptr_flag_bitsILi8EEENSR_INS5_IJNSA_ILi8EEESG_EEENS5_IJSG_SB_EEEEEEEvNS4_8identityESY_S18_vS19_EENS_8epilogue10collective18CollectiveEpilogueINS1B_23Sm100TmaWarpSpecializedILi4ELi2ELi64ELb0ELb0EEEJSH_NS5_IJNSR_ISE_SB_EENSR_INSA_ILi64EEESB_EEEEEaSI_aSI_NS1B_6fusion15FusionCallbacksIS1F_NS1K_17LinearCombinationIaiaiLNS_15FloatRoundStyleE2EEESH_S1J_JEEENS4_5SM1004TMEM4LOAD26SM100_TMEM_LOAD_32dp32b64xESY_NSZ_INS10_ILi2ELi4ELi3EEES13_NSR_INS5_IJS14_S1H_EEENS5_IJS1H_SB_EEEEEEENS4_39AutoVectorizingCopyWithAssumedAlignmentILi128EEENS4_14SM90_TMA_STOREES1Y_S20_S20_EEEvvEEEEvNT_6ParamsE,"a",@progbits
	.sectionflags	@""
	.align	4
.nv.constant0._ZN7cutlass13device_kernelINS_4gemm6kernel13GemmUniversalIN4cute5tupleIJiiiiEEENS1_10collective13CollectiveMmaINS1_35MainloopSm100TmaUmmaWarpSpecializedILi4ELi2ELi2ENS5_IJNS4_1CILi1EEESB_SB_EEEEENS5_IJNSA_ILi128EEENSA_ILi256EEENSA_ILi32EEEEEEaNS5_IJlSB_lEEEaSI_NS4_8TiledMMAINS4_8MMA_AtomIJNS4_15SM100_MMA_S8_SSIaaiLi128ELi256ELNS4_4UMMA5MajorE0ELSN_0ELNSM_8SaturateE0EEEEEENS4_6LayoutISC_NS5_IJNSA_ILi0EEESS_SS_EEEEENS5_IJNS4_10UnderscoreESV_SV_EEEEENS4_13SM90_TMA_LOADENS4_14ComposedLayoutINS4_7SwizzleILi1ELi4ELi3EEENS4_18smem_ptr_flag_bitsILi8EEENSR_INS5_IJNSA_ILi8EEESG_EEENS5_IJSG_SB_EEEEEEEvNS4_8identityESY_S18_vS19_EENS_8epilogue10collective18CollectiveEpilogueINS1B_23Sm100TmaWarpSpecializedILi4ELi2ELi64ELb0ELb0EEEJSH_NS5_IJNSR_ISE_SB_EENSR_INSA_ILi64EEESB_EEEEEaSI_aSI_NS1B_6fusion15FusionCallbacksIS1F_NS1K_17LinearCombinationIaiaiLNS_15FloatRoundStyleE2EEESH_S1J_JEEENS4_5SM1004TMEM4LOAD26SM100_TMEM_LOAD_32dp32b64xESY_NSZ_INS10_ILi2ELi4ELi3EEES13_NSR_INS5_IJS14_S1H_EEENS5_IJS1H_SB_EEEEEEENS4_39AutoVectorizingCopyWithAssumedAlignmentILi128EEENS4_14SM90_TMA_STOREES1Y_S20_S20_EEEvvEEEEvNT_6ParamsE:
	.zero		2944


//--------------------- SYMBOLS --------------------------

	.type		.nv.reservedSmem.offset0,@object
	.size		.nv.reservedSmem.offset0,0x4
	.type		.nv.reservedSmem.cap,@object
	.size		.nv.reservedSmem.cap,0x4
	.type		__assertfail,@function
